//
// Generated by NVIDIA NVVM Compiler
//
// Compiler Build ID: CL-36424714
// Cuda compilation tools, release 13.0, V13.0.88
// Based on NVVM 20.0.0
//

.version 9.0
.target sm_100
.address_size 64

	// .globl	_Z14stencil_kernelPfS_iiiiiiiiiiiifffffi

.visible .entry _Z14stencil_kernelPfS_iiiiiiiiiiiifffffi(
	.param .u64 .ptr .align 1 _Z14stencil_kernelPfS_iiiiiiiiiiiifffffi_param_0,
	.param .u64 .ptr .align 1 _Z14stencil_kernelPfS_iiiiiiiiiiiifffffi_param_1,
	.param .u32 _Z14stencil_kernelPfS_iiiiiiiiiiiifffffi_param_2,
	.param .u32 _Z14stencil_kernelPfS_iiiiiiiiiiiifffffi_param_3,
	.param .u32 _Z14stencil_kernelPfS_iiiiiiiiiiiifffffi_param_4,
	.param .u32 _Z14stencil_kernelPfS_iiiiiiiiiiiifffffi_param_5,
	.param .u32 _Z14stencil_kernelPfS_iiiiiiiiiiiifffffi_param_6,
	.param .u32 _Z14stencil_kernelPfS_iiiiiiiiiiiifffffi_param_7,
	.param .u32 _Z14stencil_kernelPfS_iiiiiiiiiiiifffffi_param_8,
	.param .u32 _Z14stencil_kernelPfS_iiiiiiiiiiiifffffi_param_9,
	.param .u32 _Z14stencil_kernelPfS_iiiiiiiiiiiifffffi_param_10,
	.param .u32 _Z14stencil_kernelPfS_iiiiiiiiiiiifffffi_param_11,
	.param .u32 _Z14stencil_kernelPfS_iiiiiiiiiiiifffffi_param_12,
	.param .u32 _Z14stencil_kernelPfS_iiiiiiiiiiiifffffi_param_13,
	.param .f32 _Z14stencil_kernelPfS_iiiiiiiiiiiifffffi_param_14,
	.param .f32 _Z14stencil_kernelPfS_iiiiiiiiiiiifffffi_param_15,
	.param .f32 _Z14stencil_kernelPfS_iiiiiiiiiiiifffffi_param_16,
	.param .f32 _Z14stencil_kernelPfS_iiiiiiiiiiiifffffi_param_17,
	.param .f32 _Z14stencil_kernelPfS_iiiiiiiiiiiifffffi_param_18,
	.param .u32 _Z14stencil_kernelPfS_iiiiiiiiiiiifffffi_param_19
)
{
	.reg .pred 	%p<6>;
	.reg .b32 	%r<59>;
	.reg .b32 	%f<49>;
	.reg .b64 	%rd<30>;

	ld.param.u32 	%r4, [_Z14stencil_kernelPfS_iiiiiiiiiiiifffffi_param_2];
	ld.param.u32 	%r5, [_Z14stencil_kernelPfS_iiiiiiiiiiiifffffi_param_3];
	ld.param.u32 	%r6, [_Z14stencil_kernelPfS_iiiiiiiiiiiifffffi_param_4];
	ld.param.u32 	%r11, [_Z14stencil_kernelPfS_iiiiiiiiiiiifffffi_param_5];
	ld.param.u32 	%r12, [_Z14stencil_kernelPfS_iiiiiiiiiiiifffffi_param_6];
	ld.param.u32 	%r13, [_Z14stencil_kernelPfS_iiiiiiiiiiiifffffi_param_7];
	ld.param.u32 	%r14, [_Z14stencil_kernelPfS_iiiiiiiiiiiifffffi_param_8];
	ld.param.u32 	%r16, [_Z14stencil_kernelPfS_iiiiiiiiiiiifffffi_param_9];
	ld.param.u32 	%r17, [_Z14stencil_kernelPfS_iiiiiiiiiiiifffffi_param_10];
	ld.param.u32 	%r7, [_Z14stencil_kernelPfS_iiiiiiiiiiiifffffi_param_11];
	ld.param.u32 	%r8, [_Z14stencil_kernelPfS_iiiiiiiiiiiifffffi_param_12];
	ld.param.u32 	%r9, [_Z14stencil_kernelPfS_iiiiiiiiiiiifffffi_param_13];
	ld.param.f32 	%f1, [_Z14stencil_kernelPfS_iiiiiiiiiiiifffffi_param_14];
	ld.param.f32 	%f2, [_Z14stencil_kernelPfS_iiiiiiiiiiiifffffi_param_15];
	ld.param.f32 	%f3, [_Z14stencil_kernelPfS_iiiiiiiiiiiifffffi_param_16];
	ld.param.f32 	%f4, [_Z14stencil_kernelPfS_iiiiiiiiiiiifffffi_param_17];
	ld.param.f32 	%f5, [_Z14stencil_kernelPfS_iiiiiiiiiiiifffffi_param_18];
	ld.param.u32 	%r10, [_Z14stencil_kernelPfS_iiiiiiiiiiiifffffi_param_19];
	mov.u32 	%r18, %ctaid.x;
	mov.u32 	%r19, %ntid.x;
	mov.u32 	%r20, %tid.x;
	mad.lo.s32 	%r21, %r18, %r19, %r20;
	add.s32 	%r1, %r21, %r11;
	mov.u32 	%r22, %ctaid.y;
	mov.u32 	%r23, %ntid.y;
	mov.u32 	%r24, %tid.y;
	mad.lo.s32 	%r25, %r22, %r23, %r24;
	add.s32 	%r26, %r25, %r13;
	mov.u32 	%r27, %ctaid.z;
	mov.u32 	%r28, %ntid.z;
	mov.u32 	%r29, %tid.z;
	mad.lo.s32 	%r30, %r27, %r28, %r29;
	add.s32 	%r3, %r30, %r16;
	setp.gt.s32 	%p1, %r1, %r12;
	setp.gt.s32 	%p2, %r26, %r14;
	or.pred  	%p3, %p1, %p2;
	setp.gt.s32 	%p4, %r3, %r17;
	or.pred  	%p5, %p3, %p4;
	@%p5 bra 	$L__BB0_2;
	ld.param.u64 	%rd29, [_Z14stencil_kernelPfS_iiiiiiiiiiiifffffi_param_1];
	ld.param.u64 	%rd28, [_Z14stencil_kernelPfS_iiiiiiiiiiiifffffi_param_0];
	cvta.to.global.u64 	%rd3, %rd28;
	cvta.to.global.u64 	%rd4, %rd29;
	add.s32 	%r31, %r10, %r1;
	add.s32 	%r32, %r10, %r26;
	add.s32 	%r33, %r10, %r3;
	mad.lo.s32 	%r34, %r7, %r4, %r31;
	mad.lo.s32 	%r35, %r34, %r5, %r32;
	mad.lo.s32 	%r36, %r35, %r6, %r33;
	mul.wide.s32 	%rd5, %r36, 4;
	add.s64 	%rd6, %rd3, %rd5;
	ld.global.f32 	%f6, [%rd6];
	mul.f32 	%f7, %f6, 0fC0200000;
	mul.f32 	%f8, %f1, %f1;
	add.s32 	%r37, %r34, -2;
	mad.lo.s32 	%r38, %r37, %r5, %r32;
	mad.lo.s32 	%r39, %r38, %r6, %r33;
	mul.wide.s32 	%rd7, %r39, 4;
	add.s64 	%rd8, %rd3, %rd7;
	ld.global.f32 	%f9, [%rd8];
	add.s32 	%r40, %r34, 2;
	mad.lo.s32 	%r41, %r40, %r5, %r32;
	mad.lo.s32 	%r42, %r41, %r6, %r33;
	mul.wide.s32 	%rd9, %r42, 4;
	add.s64 	%rd10, %rd3, %rd9;
	ld.global.f32 	%f10, [%rd10];
	add.f32 	%f11, %f9, %f10;
	mul.f32 	%f12, %f11, 0f3DAAAAAB;
	sub.f32 	%f13, %f7, %f12;
	add.s32 	%r43, %r38, %r5;
	mad.lo.s32 	%r44, %r43, %r6, %r33;
	mul.wide.s32 	%rd11, %r44, 4;
	add.s64 	%rd12, %rd3, %rd11;
	ld.global.f32 	%f14, [%rd12];
	add.s32 	%r45, %r35, %r5;
	mad.lo.s32 	%r46, %r45, %r6, %r33;
	mul.wide.s32 	%rd13, %r46, 4;
	add.s64 	%rd14, %rd3, %rd13;
	ld.global.f32 	%f15, [%rd14];
	add.f32 	%f16, %f14, %f15;
	fma.rn.f32 	%f17, %f16, 0f3FAAAAAB, %f13;
	add.s32 	%r47, %r35, -2;
	mad.lo.s32 	%r48, %r47, %r6, %r33;
	mul.wide.s32 	%rd15, %r48, 4;
	add.s64 	%rd16, %rd3, %rd15;
	ld.global.f32 	%f18, [%rd16];
	add.s32 	%r49, %r35, 2;
	mad.lo.s32 	%r50, %r49, %r6, %r33;
	mul.wide.s32 	%rd17, %r50, 4;
	add.s64 	%rd18, %rd3, %rd17;
	ld.global.f32 	%f19, [%rd18];
	add.f32 	%f20, %f18, %f19;
	mul.f32 	%f21, %f20, 0f3DAAAAAB;
	sub.f32 	%f22, %f7, %f21;
	mul.wide.s32 	%rd19, %r6, 4;
	add.s64 	%rd20, %rd16, %rd19;
	ld.global.f32 	%f23, [%rd20];
	add.s64 	%rd21, %rd6, %rd19;
	ld.global.f32 	%f24, [%rd21];
	add.f32 	%f25, %f23, %f24;
	fma.rn.f32 	%f26, %f25, 0f3FAAAAAB, %f22;
	mul.f32 	%f27, %f4, %f26;
	fma.rn.f32 	%f28, %f3, %f17, %f27;
	ld.global.f32 	%f29, [%rd6+-8];
	ld.global.f32 	%f30, [%rd6+8];
	add.f32 	%f31, %f29, %f30;
	mul.f32 	%f32, %f31, 0f3DAAAAAB;
	sub.f32 	%f33, %f7, %f32;
	ld.global.f32 	%f34, [%rd6+-4];
	ld.global.f32 	%f35, [%rd6+4];
	add.f32 	%f36, %f34, %f35;
	fma.rn.f32 	%f37, %f36, 0f3FAAAAAB, %f33;
	fma.rn.f32 	%f38, %f5, %f37, %f28;
	add.f32 	%f39, %f2, %f2;
	mul.f32 	%f40, %f39, %f6;
	mad.lo.s32 	%r51, %r8, %r4, %r31;
	mad.lo.s32 	%r52, %r51, %r5, %r32;
	mad.lo.s32 	%r53, %r52, %r6, %r33;
	mul.wide.s32 	%rd22, %r53, 4;
	add.s64 	%rd23, %rd3, %rd22;
	ld.global.f32 	%f41, [%rd23];
	mul.f32 	%f42, %f2, %f41;
	sub.f32 	%f43, %f42, %f40;
	mad.lo.s32 	%r54, %r31, %r5, %r32;
	mad.lo.s32 	%r55, %r54, %r6, %r33;
	mul.wide.s32 	%rd24, %r55, 4;
	add.s64 	%rd25, %rd4, %rd24;
	ld.global.f32 	%f44, [%rd25];
	mul.f32 	%f45, %f44, %f43;
	sub.f32 	%f46, %f38, %f45;
	mul.f32 	%f47, %f8, %f46;
	div.rn.f32 	%f48, %f47, %f44;
	mad.lo.s32 	%r56, %r9, %r4, %r31;
	mad.lo.s32 	%r57, %r56, %r5, %r32;
	mad.lo.s32 	%r58, %r57, %r6, %r33;
	mul.wide.s32 	%rd26, %r58, 4;
	add.s64 	%rd27, %rd3, %rd26;
	st.global.f32 	[%rd27], %f48;
$L__BB0_2:
	ret;

}
	// .globl	_Z23source_injection_kernelPfS_S_S_iiiiiiiiiiiiiiffffffi
.visible .entry _Z23source_injection_kernelPfS_S_S_iiiiiiiiiiiiiiffffffi(
	.param .u64 .ptr .align 1 _Z23source_injection_kernelPfS_S_S_iiiiiiiiiiiiiiffffffi_param_0,
	.param .u64 .ptr .align 1 _Z23source_injection_kernelPfS_S_S_iiiiiiiiiiiiiiffffffi_param_1,
	.param .u64 .ptr .align 1 _Z23source_injection_kernelPfS_S_S_iiiiiiiiiiiiiiffffffi_param_2,
	.param .u64 .ptr .align 1 _Z23source_injection_kernelPfS_S_S_iiiiiiiiiiiiiiffffffi_param_3,
	.param .u32 _Z23source_injection_kernelPfS_S_S_iiiiiiiiiiiiiiffffffi_param_4,
	.param .u32 _Z23source_injection_kernelPfS_S_S_iiiiiiiiiiiiiiffffffi_param_5,
	.param .u32 _Z23source_injection_kernelPfS_S_S_iiiiiiiiiiiiiiffffffi_param_6,
	.param .u32 _Z23source_injection_kernelPfS_S_S_iiiiiiiiiiiiiiffffffi_param_7,
	.param .u32 _Z23source_injection_kernelPfS_S_S_iiiiiiiiiiiiiiffffffi_param_8,
	.param .u32 _Z23source_injection_kernelPfS_S_S_iiiiiiiiiiiiiiffffffi_param_9,
	.param .u32 _Z23source_injection_kernelPfS_S_S_iiiiiiiiiiiiiiffffffi_param_10,
	.param .u32 _Z23source_injection_kernelPfS_S_S_iiiiiiiiiiiiiiffffffi_param_11,
	.param .u32 _Z23source_injection_kernelPfS_S_S_iiiiiiiiiiiiiiffffffi_param_12,
	.param .u32 _Z23source_injection_kernelPfS_S_S_iiiiiiiiiiiiiiffffffi_param_13,
	.param .u32 _Z23source_injection_kernelPfS_S_S_iiiiiiiiiiiiiiffffffi_param_14,
	.param .u32 _Z23source_injection_kernelPfS_S_S_iiiiiiiiiiiiiiffffffi_param_15,
	.param .u32 _Z23source_injection_kernelPfS_S_S_iiiiiiiiiiiiiiffffffi_param_16,
	.param .u32 _Z23source_injection_kernelPfS_S_S_iiiiiiiiiiiiiiffffffi_param_17,
	.param .f32 _Z23source_injection_kernelPfS_S_S_iiiiiiiiiiiiiiffffffi_param_18,
	.param .f32 _Z23source_injection_kernelPfS_S_S_iiiiiiiiiiiiiiffffffi_param_19,
	.param .f32 _Z23source_injection_kernelPfS_S_S_iiiiiiiiiiiiiiffffffi_param_20,
	.param .f32 _Z23source_injection_kernelPfS_S_S_iiiiiiiiiiiiiiffffffi_param_21,
	.param .f32 _Z23source_injection_kernelPfS_S_S_iiiiiiiiiiiiiiffffffi_param_22,
	.param .f32 _Z23source_injection_kernelPfS_S_S_iiiiiiiiiiiiiiffffffi_param_23,
	.param .u32 _Z23source_injection_kernelPfS_S_S_iiiiiiiiiiiiiiffffffi_param_24
)
{
	.reg .pred 	%p<15>;
	.reg .b16 	%rs<21>;
	.reg .b32 	%r<73>;
	.reg .b32 	%f<46>;
	.reg .b64 	%rd<18>;

	ld.param.u64 	%rd2, [_Z23source_injection_kernelPfS_S_S_iiiiiiiiiiiiiiffffffi_param_1];
	ld.param.u64 	%rd3, [_Z23source_injection_kernelPfS_S_S_iiiiiiiiiiiiiiffffffi_param_2];
	ld.param.u64 	%rd4, [_Z23source_injection_kernelPfS_S_S_iiiiiiiiiiiiiiffffffi_param_3];
	ld.param.u32 	%r12, [_Z23source_injection_kernelPfS_S_S_iiiiiiiiiiiiiiffffffi_param_4];
	ld.param.u32 	%r13, [_Z23source_injection_kernelPfS_S_S_iiiiiiiiiiiiiiffffffi_param_5];
	ld.param.u32 	%r14, [_Z23source_injection_kernelPfS_S_S_iiiiiiiiiiiiiiffffffi_param_6];
	ld.param.u32 	%r15, [_Z23source_injection_kernelPfS_S_S_iiiiiiiiiiiiiiffffffi_param_7];
	ld.param.u32 	%r16, [_Z23source_injection_kernelPfS_S_S_iiiiiiiiiiiiiiffffffi_param_8];
	ld.param.u32 	%r17, [_Z23source_injection_kernelPfS_S_S_iiiiiiiiiiiiiiffffffi_param_9];
	ld.param.u32 	%r18, [_Z23source_injection_kernelPfS_S_S_iiiiiiiiiiiiiiffffffi_param_10];
	ld.param.u32 	%r19, [_Z23source_injection_kernelPfS_S_S_iiiiiiiiiiiiiiffffffi_param_11];
	ld.param.u32 	%r20, [_Z23source_injection_kernelPfS_S_S_iiiiiiiiiiiiiiffffffi_param_12];
	ld.param.u32 	%r21, [_Z23source_injection_kernelPfS_S_S_iiiiiiiiiiiiiiffffffi_param_13];
	ld.param.u32 	%r22, [_Z23source_injection_kernelPfS_S_S_iiiiiiiiiiiiiiffffffi_param_14];
	ld.param.u32 	%r23, [_Z23source_injection_kernelPfS_S_S_iiiiiiiiiiiiiiffffffi_param_15];
	ld.param.u32 	%r24, [_Z23source_injection_kernelPfS_S_S_iiiiiiiiiiiiiiffffffi_param_16];
	ld.param.u32 	%r25, [_Z23source_injection_kernelPfS_S_S_iiiiiiiiiiiiiiffffffi_param_17];
	ld.param.f32 	%f4, [_Z23source_injection_kernelPfS_S_S_iiiiiiiiiiiiiiffffffi_param_18];
	ld.param.f32 	%f5, [_Z23source_injection_kernelPfS_S_S_iiiiiiiiiiiiiiffffffi_param_19];
	ld.param.f32 	%f6, [_Z23source_injection_kernelPfS_S_S_iiiiiiiiiiiiiiffffffi_param_20];
	ld.param.f32 	%f7, [_Z23source_injection_kernelPfS_S_S_iiiiiiiiiiiiiiffffffi_param_21];
	ld.param.f32 	%f8, [_Z23source_injection_kernelPfS_S_S_iiiiiiiiiiiiiiffffffi_param_22];
	ld.param.f32 	%f9, [_Z23source_injection_kernelPfS_S_S_iiiiiiiiiiiiiiffffffi_param_23];
	ld.param.u32 	%r26, [_Z23source_injection_kernelPfS_S_S_iiiiiiiiiiiiiiffffffi_param_24];
	mov.u32 	%r27, %ntid.x;
	mov.u32 	%r28, %ntid.y;
	mov.u32 	%r29, %ntid.z;
	mov.u32 	%r30, %ctaid.x;
	mov.u32 	%r31, %ctaid.y;
	mov.u32 	%r32, %tid.z;
	mov.u32 	%r33, %tid.y;
	mov.u32 	%r34, %tid.x;
	mad.lo.s32 	%r35, %r29, %r31, %r32;
	mad.lo.s32 	%r36, %r30, %r29, %r35;
	mad.lo.s32 	%r37, %r36, %r28, %r33;
	mad.lo.s32 	%r1, %r37, %r27, %r34;
	sub.s32 	%r2, %r24, %r23;
	setp.lt.s32 	%p1, %r2, 0;
	@%p1 bra 	$L__BB1_5;
	shl.b32 	%r38, %r2, 3;
	add.s32 	%r39, %r38, 8;
	setp.ge.s32 	%p2, %r1, %r39;
	@%p2 bra 	$L__BB1_5;
	shr.s32 	%r40, %r1, 31;
	shr.u32 	%r41, %r40, 29;
	add.s32 	%r42, %r1, %r41;
	shr.s32 	%r3, %r42, 3;
	and.b32  	%r43, %r42, 65528;
	sub.s32 	%r44, %r1, %r43;
	cvt.u16.u32 	%rs4, %r44;
	and.b16  	%rs5, %rs4, 128;
	cvt.s8.s32 	%rs6, %r44;
	shr.u16 	%rs7, %rs6, 13;
	and.b16  	%rs8, %rs7, 3;
	add.s16 	%rs9, %rs4, %rs8;
	cvt.s16.s8 	%rs10, %rs9;
	shr.s16 	%rs1, %rs10, 2;
	and.b16  	%rs11, %rs9, -4;
	sub.s16 	%rs12, %rs4, %rs11;
	and.b16  	%rs13, %rs12, 128;
	shr.u16 	%rs14, %rs13, 7;
	add.s16 	%rs15, %rs12, %rs14;
	cvt.s16.s8 	%rs16, %rs15;
	shr.s16 	%rs2, %rs16, 1;
	shr.u16 	%rs17, %rs5, 7;
	add.s16 	%rs18, %rs4, %rs17;
	and.b16  	%rs19, %rs18, -2;
	sub.s16 	%rs3, %rs4, %rs19;
	add.s32 	%r4, %r23, %r3;
	setp.gt.s32 	%p3, %r4, %r24;
	@%p3 bra 	$L__BB1_5;
	mul.lo.s32 	%r45, %r4, 3;
	cvta.to.global.u64 	%rd5, %rd4;
	mul.wide.s32 	%rd6, %r45, 4;
	add.s64 	%rd7, %rd5, %rd6;
	ld.global.f32 	%f10, [%rd7];
	ld.global.f32 	%f11, [%rd7+4];
	ld.global.f32 	%f12, [%rd7+8];
	sub.f32 	%f13, %f10, %f7;
	div.rn.f32 	%f14, %f13, %f4;
	cvt.rmi.f32.f32 	%f15, %f14;
	cvt.rzi.s32.f32 	%r5, %f15;
	sub.f32 	%f16, %f11, %f8;
	div.rn.f32 	%f17, %f16, %f5;
	cvt.rmi.f32.f32 	%f18, %f17;
	cvt.rzi.s32.f32 	%r6, %f18;
	sub.f32 	%f19, %f12, %f9;
	div.rn.f32 	%f20, %f19, %f6;
	cvt.rmi.f32.f32 	%f21, %f20;
	cvt.rzi.s32.f32 	%r46, %f21;
	sub.f32 	%f1, %f14, %f15;
	sub.f32 	%f2, %f17, %f18;
	sub.f32 	%f3, %f20, %f21;
	cvt.s32.s16 	%r8, %rs1;
	add.s32 	%r47, %r5, %r8;
	cvt.s32.s16 	%r10, %rs2;
	add.s32 	%r48, %r6, %r10;
	cvt.u32.u16 	%r50, %rs3;
	cvt.s32.s8 	%r11, %r50;
	add.s32 	%r51, %r46, %r11;
	add.s32 	%r52, %r15, -1;
	setp.lt.s32 	%p4, %r47, %r52;
	add.s32 	%r53, %r17, -1;
	setp.lt.s32 	%p5, %r48, %r53;
	or.pred  	%p6, %p4, %p5;
	add.s32 	%r54, %r19, -1;
	setp.lt.s32 	%p7, %r51, %r54;
	or.pred  	%p8, %p6, %p7;
	add.s32 	%r55, %r16, 1;
	setp.gt.s32 	%p9, %r47, %r55;
	or.pred  	%p10, %p8, %p9;
	add.s32 	%r56, %r18, 1;
	setp.gt.s32 	%p11, %r48, %r56;
	or.pred  	%p12, %p10, %p11;
	add.s32 	%r57, %r20, 1;
	setp.gt.s32 	%p13, %r51, %r57;
	or.pred  	%p14, %p12, %p13;
	@%p14 bra 	$L__BB1_5;
	ld.param.u64 	%rd17, [_Z23source_injection_kernelPfS_S_S_iiiiiiiiiiiiiiffffffi_param_0];
	cvt.rn.f32.s16 	%f22, %rs1;
	sub.s32 	%r58, 1, %r8;
	cvt.rn.f32.u32 	%f23, %r58;
	mov.f32 	%f24, 0f3F800000;
	sub.f32 	%f25, %f24, %f1;
	mul.f32 	%f26, %f25, %f23;
	fma.rn.f32 	%f27, %f1, %f22, %f26;
	mul.f32 	%f28, %f27, 0f3C23D70A;
	cvt.rn.f32.s16 	%f29, %rs2;
	sub.s32 	%r59, 1, %r10;
	cvt.rn.f32.u32 	%f30, %r59;
	sub.f32 	%f31, %f24, %f2;
	mul.f32 	%f32, %f31, %f30;
	fma.rn.f32 	%f33, %f2, %f29, %f32;
	mul.f32 	%f34, %f28, %f33;
	cvt.s16.s8 	%rs20, %rs3;
	cvt.rn.f32.s16 	%f35, %rs20;
	sub.s32 	%r60, 1, %r11;
	cvt.rn.f32.u32 	%f36, %r60;
	sub.f32 	%f37, %f24, %f3;
	mul.f32 	%f38, %f37, %f36;
	fma.rn.f32 	%f39, %f3, %f35, %f38;
	mul.f32 	%f40, %f34, %f39;
	mad.lo.s32 	%r61, %r25, %r22, %r3;
	cvta.to.global.u64 	%rd8, %rd3;
	mul.wide.s32 	%rd9, %r61, 4;
	add.s64 	%rd10, %rd8, %rd9;
	ld.global.f32 	%f41, [%rd10];
	add.s32 	%r62, %r5, %r26;
	add.s32 	%r63, %r6, %r26;
	add.s32 	%r64, %r46, %r26;
	mad.lo.s32 	%r65, %r62, %r13, %r63;
	mad.lo.s32 	%r66, %r65, %r14, %r64;
	cvta.to.global.u64 	%rd11, %rd2;
	mul.wide.s32 	%rd12, %r66, 4;
	add.s64 	%rd13, %rd11, %rd12;
	ld.global.f32 	%f42, [%rd13];
	mul.f32 	%f43, %f40, %f41;
	div.rn.f32 	%f44, %f43, %f42;
	add.s32 	%r67, %r64, %r11;
	mad.lo.s32 	%r68, %r21, %r12, %r26;
	add.s32 	%r69, %r68, %r47;
	add.s32 	%r70, %r63, %r10;
	mad.lo.s32 	%r71, %r69, %r13, %r70;
	mad.lo.s32 	%r72, %r71, %r14, %r67;
	cvta.to.global.u64 	%rd14, %rd17;
	mul.wide.s32 	%rd15, %r72, 4;
	add.s64 	%rd16, %rd14, %rd15;
	atom.global.add.f32 	%f45, [%rd16], %f44;
$L__BB1_5:
	ret;

}


// ===== COMPILED SASS (sm_100) =====

	.target	sm_100

	.elftype	@"ET_EXEC"


//--------------------- .note.nv.tkinfo           --------------------------
	.section	.note.nv.tkinfo,"",@"SHT_NOTE"
	.sectionflags	@"SHF_NOTE_NV_TKINFO"
	.tkinfo
        /*0018*/ 	.word	0x00000002
        /*0030*/ 	.string	""
        /*0030*/ 	.string	"ptxas"
        /*0030*/ 	.string	"Cuda compilation tools, release 13.0, V13.0.88"
        /*0030*/ 	.string	"Build cuda_13.0.r13.0/compiler.36424714_0"
        /*0030*/ 	.string	"-arch sm_100 -m 64 "



//--------------------- .note.nv.cuinfo           --------------------------
	.section	.note.nv.cuinfo,"",@"SHT_NOTE"
	.sectionflags	@"SHF_NOTE_NV_CUINFO"
        /*0018*/ 	.short	0x0002
        /*001a*/ 	.short	0x0064
        /*001c*/ 	.short	0x0082
	.zero		2


//--------------------- .nv.info                  --------------------------
	.section	.nv.info,"",@"SHT_CUDA_INFO"
	.align	4


	//----- nvinfo : EIATTR_REGCOUNT
	.align		4
        /*0000*/ 	.byte	0x04, 0x2f
        /*0002*/ 	.short	(.L_1 - .L_0)
	.align		4
.L_0:
        /*0004*/ 	.word	index@(_Z14stencil_kernelPfS_iiiiiiiiiiiifffffi)
        /*0008*/ 	.word	0x00000020


	//----- nvinfo : EIATTR_FRAME_SIZE
	.align		4
.L_1:
        /*000c*/ 	.byte	0x04, 0x11
        /*000e*/ 	.short	(.L_3 - .L_2)
	.align		4
.L_2:
        /*0010*/ 	.word	index@($__internal_1_$__cuda_sm3x_div_rn_noftz_f32_slowpath)
        /*0014*/ 	.word	0x00000000


	//----- nvinfo : EIATTR_FRAME_SIZE
	.align		4
.L_3:
        /*0018*/ 	.byte	0x04, 0x11
        /*001a*/ 	.short	(.L_5 - .L_4)
	.align		4
.L_4:
        /*001c*/ 	.word	index@(_Z14stencil_kernelPfS_iiiiiiiiiiiifffffi)
        /*0020*/ 	.word	0x00000000


	//----- nvinfo : EIATTR_REGCOUNT
	.align		4
.L_5:
        /*0024*/ 	.byte	0x04, 0x2f
        /*0026*/ 	.short	(.L_7 - .L_6)
	.align		4
.L_6:
        /*0028*/ 	.word	index@(_Z23source_injection_kernelPfS_S_S_iiiiiiiiiiiiiiffffffi)
        /*002c*/ 	.word	0x0000001c


	//----- nvinfo : EIATTR_FRAME_SIZE
	.align		4
.L_7:
        /*0030*/ 	.byte	0x04, 0x11
        /*0032*/ 	.short	(.L_9 - .L_8)
	.align		4
.L_8:
        /*0034*/ 	.word	index@($__internal_0_$__cuda_sm3x_div_rn_noftz_f32_slowpath)
        /*0038*/ 	.word	0x00000000


	//----- nvinfo : EIATTR_FRAME_SIZE
	.align		4
.L_9:
        /*003c*/ 	.byte	0x04, 0x11
        /*003e*/ 	.short	(.L_11 - .L_10)
	.align		4
.L_10:
        /*0040*/ 	.word	index@(_Z23source_injection_kernelPfS_S_S_iiiiiiiiiiiiiiffffffi)
        /*0044*/ 	.word	0x00000000


	//----- nvinfo : EIATTR_MIN_STACK_SIZE
	.align		4
.L_11:
        /*0048*/ 	.byte	0x04, 0x12
        /*004a*/ 	.short	(.L_13 - .L_12)
	.align		4
.L_12:
        /*004c*/ 	.word	index@(_Z23source_injection_kernelPfS_S_S_iiiiiiiiiiiiiiffffffi)
        /*0050*/ 	.word	0x00000000


	//----- nvinfo : EIATTR_MIN_STACK_SIZE
	.align		4
.L_13:
        /*0054*/ 	.byte	0x04, 0x12
        /*0056*/ 	.short	(.L_15 - .L_14)
	.align		4
.L_14:
        /*0058*/ 	.word	index@(_Z14stencil_kernelPfS_iiiiiiiiiiiifffffi)
        /*005c*/ 	.word	0x00000000
.L_15:


//--------------------- .nv.compat                --------------------------
	.section	.nv.compat,"",@"SHT_CUDA_COMPAT_INFO"
	.align	4
        /*0000*/ 	.byte	0x02, 0x09, 0x00, 0x00, 0x02, 0x02, 0x01, 0x00, 0x02, 0x05, 0x05, 0x00, 0x03, 0x07, 0x01, 0x01
        /*0010*/ 	.byte	0x02, 0x03, 0x00, 0x00, 0x02, 0x06, 0x01, 0x00, 0x04, 0x0b, 0x08, 0x00, 0x01, 0x00, 0x00, 0x00
        /*0020*/ 	.byte	0x00, 0x00, 0x00, 0x00


//--------------------- .nv.info._Z23source_injection_kernelPfS_S_S_iiiiiiiiiiiiiiffffffi --------------------------
	.section	.nv.info._Z23source_injection_kernelPfS_S_S_iiiiiiiiiiiiiiffffffi,"",@"SHT_CUDA_INFO"
	.sectionflags	@""
	.align	4


	//----- nvinfo : EIATTR_CUDA_API_VERSION
	.align		4
        /*0000*/ 	.byte	0x04, 0x37
        /*0002*/ 	.short	(.L_17 - .L_16)
.L_16:
        /*0004*/ 	.word	0x00000082


	//----- nvinfo : EIATTR_KPARAM_INFO
	.align		4
.L_17:
        /*0008*/ 	.byte	0x04, 0x17
        /*000a*/ 	.short	(.L_19 - .L_18)
.L_18:
        /*000c*/ 	.word	0x00000000
        /*0010*/ 	.short	0x0018
        /*0012*/ 	.short	0x0070
        /*0014*/ 	.byte	0x00, 0xf0, 0x11, 0x00


	//----- nvinfo : EIATTR_KPARAM_INFO
	.align		4
.L_19:
        /*0018*/ 	.byte	0x04, 0x17
        /*001a*/ 	.short	(.L_21 - .L_20)
.L_20:
        /*001c*/ 	.word	0x00000000
        /*0020*/ 	.short	0x0017
        /*0022*/ 	.short	0x006c
        /*0024*/ 	.byte	0x00, 0xf0, 0x11, 0x00


	//----- nvinfo : EIATTR_KPARAM_INFO
	.align		4
.L_21:
        /*0028*/ 	.byte	0x04, 0x17
        /*002a*/ 	.short	(.L_23 - .L_22)
.L_22:
        /*002c*/ 	.word	0x00000000
        /*0030*/ 	.short	0x0016
        /*0032*/ 	.short	0x0068
        /*0034*/ 	.byte	0x00, 0xf0, 0x11, 0x00


	//----- nvinfo : EIATTR_KPARAM_INFO
	.align		4
.L_23:
        /*0038*/ 	.byte	0x04, 0x17
        /*003a*/ 	.short	(.L_25 - .L_24)
.L_24:
        /*003c*/ 	.word	0x00000000
        /*0040*/ 	.short	0x0015
        /*0042*/ 	.short	0x0064
        /*0044*/ 	.byte	0x00, 0xf0, 0x11, 0x00


	//----- nvinfo : EIATTR_KPARAM_INFO
	.align		4
.L_25:
        /*0048*/ 	.byte	0x04, 0x17
        /*004a*/ 	.short	(.L_27 - .L_26)
.L_26:
        /*004c*/ 	.word	0x00000000
        /*0050*/ 	.short	0x0014
        /*0052*/ 	.short	0x0060
        /*0054*/ 	.byte	0x00, 0xf0, 0x11, 0x00


	//----- nvinfo : EIATTR_KPARAM_INFO
	.align		4
.L_27:
        /*0058*/ 	.byte	0x04, 0x17
        /*005a*/ 	.short	(.L_29 - .L_28)
.L_28:
        /*005c*/ 	.word	0x00000000
        /*0060*/ 	.short	0x0013
        /*0062*/ 	.short	0x005c
        /*0064*/ 	.byte	0x00, 0xf0, 0x11, 0x00


	//----- nvinfo : EIATTR_KPARAM_INFO
	.align		4
.L_29:
        /*0068*/ 	.byte	0x04, 0x17
        /*006a*/ 	.short	(.L_31 - .L_30)
.L_30:
        /*006c*/ 	.word	0x00000000
        /*0070*/ 	.short	0x0012
        /*0072*/ 	.short	0x0058
        /*0074*/ 	.byte	0x00, 0xf0, 0x11, 0x00


	//----- nvinfo : EIATTR_KPARAM_INFO
	.align		4
.L_31:
        /*0078*/ 	.byte	0x04, 0x17
        /*007a*/ 	.short	(.L_33 - .L_32)
.L_32:
        /*007c*/ 	.word	0x00000000
        /*0080*/ 	.short	0x0011
        /*0082*/ 	.short	0x0054
        /*0084*/ 	.byte	0x00, 0xf0, 0x11, 0x00


	//----- nvinfo : EIATTR_KPARAM_INFO
	.align		4
.L_33:
        /*0088*/ 	.byte	0x04, 0x17
        /*008a*/ 	.short	(.L_35 - .L_34)
.L_34:
        /*008c*/ 	.word	0x00000000
        /*0090*/ 	.short	0x0010
        /*0092*/ 	.short	0x0050
        /*0094*/ 	.byte	0x00, 0xf0, 0x11, 0x00


	//----- nvinfo : EIATTR_KPARAM_INFO
	.align		4
.L_35:
        /*0098*/ 	.byte	0x04, 0x17
        /*009a*/ 	.short	(.L_37 - .L_36)
.L_36:
        /*009c*/ 	.word	0x00000000
        /*00a0*/ 	.short	0x000f
        /*00a2*/ 	.short	0x004c
        /*00a4*/ 	.byte	0x00, 0xf0, 0x11, 0x00


	//----- nvinfo : EIATTR_KPARAM_INFO
	.align		4
.L_37:
        /*00a8*/ 	.byte	0x04, 0x17
        /*00aa*/ 	.short	(.L_39 - .L_38)
.L_38:
        /*00ac*/ 	.word	0x00000000
        /*00b0*/ 	.short	0x000e
        /*00b2*/ 	.short	0x0048
        /*00b4*/ 	.byte	0x00, 0xf0, 0x11, 0x00


	//----- nvinfo : EIATTR_KPARAM_INFO
	.align		4
.L_39:
        /*00b8*/ 	.byte	0x04, 0x17
        /*00ba*/ 	.short	(.L_41 - .L_40)
.L_40:
        /*00bc*/ 	.word	0x00000000
        /*00c0*/ 	.short	0x000d
        /*00c2*/ 	.short	0x0044
        /*00c4*/ 	.byte	0x00, 0xf0, 0x11, 0x00


	//----- nvinfo : EIATTR_KPARAM_INFO
	.align		4
.L_41:
        /*00c8*/ 	.byte	0x04, 0x17
        /*00ca*/ 	.short	(.L_43 - .L_42)
.L_42:
        /*00cc*/ 	.word	0x00000000
        /*00d0*/ 	.short	0x000c
        /*00d2*/ 	.short	0x0040
        /*00d4*/ 	.byte	0x00, 0xf0, 0x11, 0x00


	//----- nvinfo : EIATTR_KPARAM_INFO
	.align		4
.L_43:
        /*00d8*/ 	.byte	0x04, 0x17
        /*00da*/ 	.short	(.L_45 - .L_44)
.L_44:
        /*00dc*/ 	.word	0x00000000
        /*00e0*/ 	.short	0x000b
        /*00e2*/ 	.short	0x003c
        /*00e4*/ 	.byte	0x00, 0xf0, 0x11, 0x00


	//----- nvinfo : EIATTR_KPARAM_INFO
	.align		4
.L_45:
        /*00e8*/ 	.byte	0x04, 0x17
        /*00ea*/ 	.short	(.L_47 - .L_46)
.L_46:
        /*00ec*/ 	.word	0x00000000
        /*00f0*/ 	.short	0x000a
        /*00f2*/ 	.short	0x0038
        /*00f4*/ 	.byte	0x00, 0xf0, 0x11, 0x00


	//----- nvinfo : EIATTR_KPARAM_INFO
	.align		4
.L_47:
        /*00f8*/ 	.byte	0x04, 0x17
        /*00fa*/ 	.short	(.L_49 - .L_48)
.L_48:
        /*00fc*/ 	.word	0x00000000
        /*0100*/ 	.short	0x0009
        /*0102*/ 	.short	0x0034
        /*0104*/ 	.byte	0x00, 0xf0, 0x11, 0x00


	//----- nvinfo : EIATTR_KPARAM_INFO
	.align		4
.L_49:
        /*0108*/ 	.byte	0x04, 0x17
        /*010a*/ 	.short	(.L_51 - .L_50)
.L_50:
        /*010c*/ 	.word	0x00000000
        /*0110*/ 	.short	0x0008
        /*0112*/ 	.short	0x0030
        /*0114*/ 	.byte	0x00, 0xf0, 0x11, 0x00


	//----- nvinfo : EIATTR_KPARAM_INFO
	.align		4
.L_51:
        /*0118*/ 	.byte	0x04, 0x17
        /*011a*/ 	.short	(.L_53 - .L_52)
.L_52:
        /*011c*/ 	.word	0x00000000
        /*0120*/ 	.short	0x0007
        /*0122*/ 	.short	0x002c
        /*0124*/ 	.byte	0x00, 0xf0, 0x11, 0x00


	//----- nvinfo : EIATTR_KPARAM_INFO
	.align		4
.L_53:
        /*0128*/ 	.byte	0x04, 0x17
        /*012a*/ 	.short	(.L_55 - .L_54)
.L_54:
        /*012c*/ 	.word	0x00000000
        /*0130*/ 	.short	0x0006
        /*0132*/ 	.short	0x0028
        /*0134*/ 	.byte	0x00, 0xf0, 0x11, 0x00


	//----- nvinfo : EIATTR_KPARAM_INFO
	.align		4
.L_55:
        /*0138*/ 	.byte	0x04, 0x17
        /*013a*/ 	.short	(.L_57 - .L_56)
.L_56:
        /*013c*/ 	.word	0x00000000
        /*0140*/ 	.short	0x0005
        /*0142*/ 	.short	0x0024
        /*0144*/ 	.byte	0x00, 0xf0, 0x11, 0x00


	//----- nvinfo : EIATTR_KPARAM_INFO
	.align		4
.L_57:
        /*0148*/ 	.byte	0x04, 0x17
        /*014a*/ 	.short	(.L_59 - .L_58)
.L_58:
        /*014c*/ 	.word	0x00000000
        /*0150*/ 	.short	0x0004
        /*0152*/ 	.short	0x0020
        /*0154*/ 	.byte	0x00, 0xf0, 0x11, 0x00


	//----- nvinfo : EIATTR_KPARAM_INFO
	.align		4
.L_59:
        /*0158*/ 	.byte	0x04, 0x17
        /*015a*/ 	.short	(.L_61 - .L_60)
.L_60:
        /*015c*/ 	.word	0x00000000
        /*0160*/ 	.short	0x0003
        /*0162*/ 	.short	0x0018
        /*0164*/ 	.byte	0x00, 0xf5, 0x21, 0x00


	//----- nvinfo : EIATTR_KPARAM_INFO
	.align		4
.L_61:
        /*0168*/ 	.byte	0x04, 0x17
        /*016a*/ 	.short	(.L_63 - .L_62)
.L_62:
        /*016c*/ 	.word	0x00000000
        /*0170*/ 	.short	0x0002
        /*0172*/ 	.short	0x0010
        /*0174*/ 	.byte	0x00, 0xf5, 0x21, 0x00


	//----- nvinfo : EIATTR_KPARAM_INFO
	.align		4
.L_63:
        /*0178*/ 	.byte	0x04, 0x17
        /*017a*/ 	.short	(.L_65 - .L_64)
.L_64:
        /*017c*/ 	.word	0x00000000
        /*0180*/ 	.short	0x0001
        /*0182*/ 	.short	0x0008
        /*0184*/ 	.byte	0x00, 0xf5, 0x21, 0x00


	//----- nvinfo : EIATTR_KPARAM_INFO
	.align		4
.L_65:
        /*0188*/ 	.byte	0x04, 0x17
        /*018a*/ 	.short	(.L_67 - .L_66)
.L_66:
        /*018c*/ 	.word	0x00000000
        /*0190*/ 	.short	0x0000
        /*0192*/ 	.short	0x0000
        /*0194*/ 	.byte	0x00, 0xf5, 0x21, 0x00


	//----- nvinfo : EIATTR_SPARSE_MMA_MASK
	.align		4
.L_67:
        /*0198*/ 	.byte	0x03, 0x50
        /*019a*/ 	.short	0x0000


	//----- nvinfo : EIATTR_MAXREG_COUNT
	.align		4
        /*019c*/ 	.byte	0x03, 0x1b
        /*019e*/ 	.short	0x00ff


	//----- nvinfo : EIATTR_MERCURY_ISA_VERSION
	.align		4
        /*01a0*/ 	.byte	0x03, 0x5f
        /*01a2*/ 	.short	0x0101


	//----- nvinfo : EIATTR_VRC_CTA_INIT_COUNT
	.align		4
        /*01a4*/ 	.byte	0x02, 0x4a
	.zero		1
	.zero		1


	//----- nvinfo : EIATTR_EXIT_INSTR_OFFSETS
	.align		4
        /*01a8*/ 	.byte	0x04, 0x1c
        /*01aa*/ 	.short	(.L_69 - .L_68)


	//   ....[0]....
.L_68:
        /*01ac*/ 	.word	0x00000110


	//   ....[1]....
        /*01b0*/ 	.word	0x00000140


	//   ....[2]....
        /*01b4*/ 	.word	0x000001a0


	//   ....[3]....
        /*01b8*/ 	.word	0x000008b0


	//   ....[4]....
        /*01bc*/ 	.word	0x00000d20


	//----- nvinfo : EIATTR_CRS_STACK_SIZE
	.align		4
.L_69:
        /*01c0*/ 	.byte	0x04, 0x1e
        /*01c2*/ 	.short	(.L_71 - .L_70)
.L_70:
        /*01c4*/ 	.word	0x00000000


	//----- nvinfo : EIATTR_CBANK_PARAM_SIZE
	.align		4
.L_71:
        /*01c8*/ 	.byte	0x03, 0x19
        /*01ca*/ 	.short	0x0074


	//----- nvinfo : EIATTR_PARAM_CBANK
	.align		4
        /*01cc*/ 	.byte	0x04, 0x0a
        /*01ce*/ 	.short	(.L_73 - .L_72)
	.align		4
.L_72:
        /*01d0*/ 	.word	index@(.nv.constant0._Z23source_injection_kernelPfS_S_S_iiiiiiiiiiiiiiffffffi)
        /*01d4*/ 	.short	0x0380
        /*01d6*/ 	.short	0x0074


	//----- nvinfo : EIATTR_SW_WAR
	.align		4
.L_73:
        /*01d8*/ 	.byte	0x04, 0x36
        /*01da*/ 	.short	(.L_75 - .L_74)
.L_74:
        /*01dc*/ 	.word	0x00000008
.L_75:


//--------------------- .nv.info._Z14stencil_kernelPfS_iiiiiiiiiiiifffffi --------------------------
	.section	.nv.info._Z14stencil_kernelPfS_iiiiiiiiiiiifffffi,"",@"SHT_CUDA_INFO"
	.sectionflags	@""
	.align	4


	//----- nvinfo : EIATTR_CUDA_API_VERSION
	.align		4
        /*0000*/ 	.byte	0x04, 0x37
        /*0002*/ 	.short	(.L_77 - .L_76)
.L_76:
        /*0004*/ 	.word	0x00000082


	//----- nvinfo : EIATTR_KPARAM_INFO
	.align		4
.L_77:
        /*0008*/ 	.byte	0x04, 0x17
        /*000a*/ 	.short	(.L_79 - .L_78)
.L_78:
        /*000c*/ 	.word	0x00000000
        /*0010*/ 	.short	0x0013
        /*0012*/ 	.short	0x0054
        /*0014*/ 	.byte	0x00, 0xf0, 0x11, 0x00


	//----- nvinfo : EIATTR_KPARAM_INFO
	.align		4
.L_79:
        /*0018*/ 	.byte	0x04, 0x17
        /*001a*/ 	.short	(.L_81 - .L_80)
.L_80:
        /*001c*/ 	.word	0x00000000
        /*0020*/ 	.short	0x0012
        /*0022*/ 	.short	0x0050
        /*0024*/ 	.byte	0x00, 0xf0, 0x11, 0x00


	//----- nvinfo : EIATTR_KPARAM_INFO
	.align		4
.L_81:
        /*0028*/ 	.byte	0x04, 0x17
        /*002a*/ 	.short	(.L_83 - .L_82)
.L_82:
        /*002c*/ 	.word	0x00000000
        /*0030*/ 	.short	0x0011
        /*0032*/ 	.short	0x004c
        /*0034*/ 	.byte	0x00, 0xf0, 0x11, 0x00


	//----- nvinfo : EIATTR_KPARAM_INFO
	.align		4
.L_83:
        /*0038*/ 	.byte	0x04, 0x17
        /*003a*/ 	.short	(.L_85 - .L_84)
.L_84:
        /*003c*/ 	.word	0x00000000
        /*0040*/ 	.short	0x0010
        /*0042*/ 	.short	0x0048
        /*0044*/ 	.byte	0x00, 0xf0, 0x11, 0x00


	//----- nvinfo : EIATTR_KPARAM_INFO
	.align		4
.L_85:
        /*0048*/ 	.byte	0x04, 0x17
        /*004a*/ 	.short	(.L_87 - .L_86)
.L_86:
        /*004c*/ 	.word	0x00000000
        /*0050*/ 	.short	0x000f
        /*0052*/ 	.short	0x0044
        /*0054*/ 	.byte	0x00, 0xf0, 0x11, 0x00


	//----- nvinfo : EIATTR_KPARAM_INFO
	.align		4
.L_87:
        /*0058*/ 	.byte	0x04, 0x17
        /*005a*/ 	.short	(.L_89 - .L_88)
.L_88:
        /*005c*/ 	.word	0x00000000
        /*0060*/ 	.short	0x000e
        /*0062*/ 	.short	0x0040
        /*0064*/ 	.byte	0x00, 0xf0, 0x11, 0x00


	//----- nvinfo : EIATTR_KPARAM_INFO
	.align		4
.L_89:
        /*0068*/ 	.byte	0x04, 0x17
        /*006a*/ 	.short	(.L_91 - .L_90)
.L_90:
        /*006c*/ 	.word	0x00000000
        /*0070*/ 	.short	0x000d
        /*0072*/ 	.short	0x003c
        /*0074*/ 	.byte	0x00, 0xf0, 0x11, 0x00


	//----- nvinfo : EIATTR_KPARAM_INFO
	.align		4
.L_91:
        /*0078*/ 	.byte	0x04, 0x17
        /*007a*/ 	.short	(.L_93 - .L_92)
.L_92:
        /*007c*/ 	.word	0x00000000
        /*0080*/ 	.short	0x000c
        /*0082*/ 	.short	0x0038
        /*0084*/ 	.byte	0x00, 0xf0, 0x11, 0x00


	//----- nvinfo : EIATTR_KPARAM_INFO
	.align		4
.L_93:
        /*0088*/ 	.byte	0x04, 0x17
        /*008a*/ 	.short	(.L_95 - .L_94)
.L_94:
        /*008c*/ 	.word	0x00000000
        /*0090*/ 	.short	0x000b
        /*0092*/ 	.short	0x0034
        /*0094*/ 	.byte	0x00, 0xf0, 0x11, 0x00


	//----- nvinfo : EIATTR_KPARAM_INFO
	.align		4
.L_95:
        /*0098*/ 	.byte	0x04, 0x17
        /*009a*/ 	.short	(.L_97 - .L_96)
.L_96:
        /*009c*/ 	.word	0x00000000
        /*00a0*/ 	.short	0x000a
        /*00a2*/ 	.short	0x0030
        /*00a4*/ 	.byte	0x00, 0xf0, 0x11, 0x00


	//----- nvinfo : EIATTR_KPARAM_INFO
	.align		4
.L_97:
        /*00a8*/ 	.byte	0x04, 0x17
        /*00aa*/ 	.short	(.L_99 - .L_98)
.L_98:
        /*00ac*/ 	.word	0x00000000
        /*00b0*/ 	.short	0x0009
        /*00b2*/ 	.short	0x002c
        /*00b4*/ 	.byte	0x00, 0xf0, 0x11, 0x00


	//----- nvinfo : EIATTR_KPARAM_INFO
	.align		4
.L_99:
        /*00b8*/ 	.byte	0x04, 0x17
        /*00ba*/ 	.short	(.L_101 - .L_100)
.L_100:
        /*00bc*/ 	.word	0x00000000
        /*00c0*/ 	.short	0x0008
        /*00c2*/ 	.short	0x0028
        /*00c4*/ 	.byte	0x00, 0xf0, 0x11, 0x00


	//----- nvinfo : EIATTR_KPARAM_INFO
	.align		4
.L_101:
        /*00c8*/ 	.byte	0x04, 0x17
        /*00ca*/ 	.short	(.L_103 - .L_102)
.L_102:
        /*00cc*/ 	.word	0x00000000
        /*00d0*/ 	.short	0x0007
        /*00d2*/ 	.short	0x0024
        /*00d4*/ 	.byte	0x00, 0xf0, 0x11, 0x00


	//----- nvinfo : EIATTR_KPARAM_INFO
	.align		4
.L_103:
        /*00d8*/ 	.byte	0x04, 0x17
        /*00da*/ 	.short	(.L_105 - .L_104)
.L_104:
        /*00dc*/ 	.word	0x00000000
        /*00e0*/ 	.short	0x0006
        /*00e2*/ 	.short	0x0020
        /*00e4*/ 	.byte	0x00, 0xf0, 0x11, 0x00


	//----- nvinfo : EIATTR_KPARAM_INFO
	.align		4
.L_105:
        /*00e8*/ 	.byte	0x04, 0x17
        /*00ea*/ 	.short	(.L_107 - .L_106)
.L_106:
        /*00ec*/ 	.word	0x00000000
        /*00f0*/ 	.short	0x0005
        /*00f2*/ 	.short	0x001c
        /*00f4*/ 	.byte	0x00, 0xf0, 0x11, 0x00


	//----- nvinfo : EIATTR_KPARAM_INFO
	.align		4
.L_107:
        /*00f8*/ 	.byte	0x04, 0x17
        /*00fa*/ 	.short	(.L_109 - .L_108)
.L_108:
        /*00fc*/ 	.word	0x00000000
        /*0100*/ 	.short	0x0004
        /*0102*/ 	.short	0x0018
        /*0104*/ 	.byte	0x00, 0xf0, 0x11, 0x00


	//----- nvinfo : EIATTR_KPARAM_INFO
	.align		4
.L_109:
        /*0108*/ 	.byte	0x04, 0x17
        /*010a*/ 	.short	(.L_111 - .L_110)
.L_110:
        /*010c*/ 	.word	0x00000000
        /*0110*/ 	.short	0x0003
        /*0112*/ 	.short	0x0014
        /*0114*/ 	.byte	0x00, 0xf0, 0x11, 0x00


	//----- nvinfo : EIATTR_KPARAM_INFO
	.align		4
.L_111:
        /*0118*/ 	.byte	0x04, 0x17
        /*011a*/ 	.short	(.L_113 - .L_112)
.L_112:
        /*011c*/ 	.word	0x00000000
        /*0120*/ 	.short	0x0002
        /*0122*/ 	.short	0x0010
        /*0124*/ 	.byte	0x00, 0xf0, 0x11, 0x00


	//----- nvinfo : EIATTR_KPARAM_INFO
	.align		4
.L_113:
        /*0128*/ 	.byte	0x04, 0x17
        /*012a*/ 	.short	(.L_115 - .L_114)
.L_114:
        /*012c*/ 	.word	0x00000000
        /*0130*/ 	.short	0x0001
        /*0132*/ 	.short	0x0008
        /*0134*/ 	.byte	0x00, 0xf5, 0x21, 0x00


	//----- nvinfo : EIATTR_KPARAM_INFO
	.align		4
.L_115:
        /*0138*/ 	.byte	0x04, 0x17
        /*013a*/ 	.short	(.L_117 - .L_116)
.L_116:
        /*013c*/ 	.word	0x00000000
        /*0140*/ 	.short	0x0000
        /*0142*/ 	.short	0x0000
        /*0144*/ 	.byte	0x00, 0xf5, 0x21, 0x00


	//----- nvinfo : EIATTR_SPARSE_MMA_MASK
	.align		4
.L_117:
        /*0148*/ 	.byte	0x03, 0x50
        /*014a*/ 	.short	0x0000


	//----- nvinfo : EIATTR_MAXREG_COUNT
	.align		4
        /*014c*/ 	.byte	0x03, 0x1b
        /*014e*/ 	.short	0x00ff


	//----- nvinfo : EIATTR_MERCURY_ISA_VERSION
	.align		4
        /*0150*/ 	.byte	0x03, 0x5f
        /*0152*/ 	.short	0x0101


	//----- nvinfo : EIATTR_VRC_CTA_INIT_COUNT
	.align		4
        /*0154*/ 	.byte	0x02, 0x4a
	.zero		1
	.zero		1


	//----- nvinfo : EIATTR_EXIT_INSTR_OFFSETS
	.align		4
        /*0158*/ 	.byte	0x04, 0x1c
        /*015a*/ 	.short	(.L_119 - .L_118)


	//   ....[0]....
.L_118:
        /*015c*/ 	.word	0x00000160


	//   ....[1]....
        /*0160*/ 	.word	0x00000800


	//----- nvinfo : EIATTR_CRS_STACK_SIZE
	.align		4
.L_119:
        /*0164*/ 	.byte	0x04, 0x1e
        /*0166*/ 	.short	(.L_121 - .L_120)
.L_120:
        /*0168*/ 	.word	0x00000000


	//----- nvinfo : EIATTR_CBANK_PARAM_SIZE
	.align		4
.L_121:
        /*016c*/ 	.byte	0x03, 0x19
        /*016e*/ 	.short	0x0058


	//----- nvinfo : EIATTR_PARAM_CBANK
	.align		4
        /*0170*/ 	.byte	0x04, 0x0a
        /*0172*/ 	.short	(.L_123 - .L_122)
	.align		4
.L_122:
        /*0174*/ 	.word	index@(.nv.constant0._Z14stencil_kernelPfS_iiiiiiiiiiiifffffi)
        /*0178*/ 	.short	0x0380
        /*017a*/ 	.short	0x0058


	//----- nvinfo : EIATTR_SW_WAR
	.align		4
.L_123:
        /*017c*/ 	.byte	0x04, 0x36
        /*017e*/ 	.short	(.L_125 - .L_124)
.L_124:
        /*0180*/ 	.word	0x00000008
.L_125:


//--------------------- .nv.callgraph             --------------------------
	.section	.nv.callgraph,"",@"SHT_CUDA_CALLGRAPH"
	.align	4
	.sectionentsize	8
	.align		4
        /*0000*/ 	.word	0x00000000
	.align		4
        /*0004*/ 	.word	0xffffffff
	.align		4
        /*0008*/ 	.word	0x00000000
	.align		4
        /*000c*/ 	.word	0xfffffffe
	.align		4
        /*0010*/ 	.word	0x00000000
	.align		4
        /*0014*/ 	.word	0xfffffffd
	.align		4
        /*0018*/ 	.word	0x00000000
	.align		4
        /*001c*/ 	.word	0xfffffffc


//--------------------- .text._Z23source_injection_kernelPfS_S_S_iiiiiiiiiiiiiiffffffi --------------------------
	.section	.text._Z23source_injection_kernelPfS_S_S_iiiiiiiiiiiiiiffffffi,"ax",@progbits
	.align	128
        .global         _Z23source_injection_kernelPfS_S_S_iiiiiiiiiiiiiiffffffi
        .type           _Z23source_injection_kernelPfS_S_S_iiiiiiiiiiiiiiffffffi,@function
        .size           _Z23source_injection_kernelPfS_S_S_iiiiiiiiiiiiiiffffffi,(.L_x_34 - _Z23source_injection_kernelPfS_S_S_iiiiiiiiiiiiiiffffffi)
        .other          _Z23source_injection_kernelPfS_S_S_iiiiiiiiiiiiiiffffffi,@"STO_CUDA_ENTRY STV_DEFAULT"
_Z23source_injection_kernelPfS_S_S_iiiiiiiiiiiiiiffffffi:
.text._Z23source_injection_kernelPfS_S_S_iiiiiiiiiiiiiiffffffi:
[----:B------:R-:W-:Y:S01]  /*0000*/  LDC R1, c[0x0][0x37c] ;  /* 0x0000df00ff017b82 */ /* 0x000fe20000000800 */
[----:B------:R-:W0:Y:S01]  /*0010*/  S2R R0, SR_CTAID.Y ;  /* 0x0000000000007919 */ /* 0x000e220000002600 */
[----:B------:R-:W1:Y:S01]  /*0020*/  LDCU UR8, c[0x0][0x3d0] ;  /* 0x00007a00ff0877ac */ /* 0x000e620008000800 */
[----:B------:R-:W0:Y:S01]  /*0030*/  S2R R5, SR_TID.Z ;  /* 0x0000000000057919 */ /* 0x000e220000002300 */
[----:B------:R-:W1:Y:S01]  /*0040*/  LDCU UR9, c[0x0][0x3cc] ;  /* 0x00007980ff0977ac */ /* 0x000e620008000800 */
[----:B------:R-:W2:Y:S01]  /*0050*/  S2R R3, SR_CTAID.X ;  /* 0x0000000000037919 */ /* 0x000ea20000002500 */
[----:B------:R-:W3:Y:S01]  /*0060*/  LDCU UR5, c[0x0][0x360] ;  /* 0x00006c00ff0577ac */ /* 0x000ee20008000800 */
[----:B------:R-:W4:Y:S01]  /*0070*/  S2R R7, SR_TID.Y ;  /* 0x0000000000077919 */ /* 0x000f220000002200 */
[----:B------:R-:W4:Y:S01]  /*0080*/  LDCU UR6, c[0x0][0x364] ;  /* 0x00006c80ff0677ac */ /* 0x000f220008000800 */
[----:B------:R-:W3:Y:S01]  /*0090*/  S2R R9, SR_TID.X ;  /* 0x0000000000097919 */ /* 0x000ee20000002100 */
[----:B------:R-:W0:Y:S01]  /*00a0*/  LDCU UR7, c[0x0][0x368] ;  /* 0x00006d00ff0777ac */ /* 0x000e220008000800 */
[----:B-1----:R-:W-:-:S06]  /*00b0*/  UIADD3 UR4, UPT, UPT, UR8, -UR9, URZ ;  /* 0x8000000908047290 */ /* 0x002fcc000fffe0ff */
[----:B------:R-:W-:Y:S01]  /*00c0*/  ISETP.LE.AND P0, PT, RZ, UR4, PT ;  /* 0x00000004ff007c0c */ /* 0x000fe2000bf03270 */
[----:B0-----:R-:W-:-:S04]  /*00d0*/  IMAD R0, R0, UR7, R5 ;  /* 0x0000000700007c24 */ /* 0x001fc8000f8e0205 */
[----:B--2---:R-:W-:-:S04]  /*00e0*/  IMAD R0, R3, UR7, R0 ;  /* 0x0000000703007c24 */ /* 0x004fc8000f8e0200 */
[----:B----4-:R-:W-:-:S04]  /*00f0*/  IMAD R0, R0, UR6, R7 ;  /* 0x0000000600007c24 */ /* 0x010fc8000f8e0207 */
[----:B---3--:R-:W-:Y:S01]  /*0100*/  IMAD R0, R0, UR5, R9 ;  /* 0x0000000500007c24 */ /* 0x008fe2000f8e0209 */
[----:B------:R-:W-:Y:S06]  /*0110*/  @!P0 EXIT ;  /* 0x000000000000894d */ /* 0x000fec0003800000 */
[----:B------:R-:W-:-:S06]  /*0120*/  ULEA UR4, UR4, 0x8, 0x3 ;  /* 0x0000000804047891 */ /* 0x000fcc000f8e18ff */
[----:B------:R-:W-:-:S13]  /*0130*/  ISETP.GE.AND P0, PT, R0, UR4, PT ;  /* 0x0000000400007c0c */ /* 0x000fda000bf06270 */
[----:B------:R-:W-:Y:S05]  /*0140*/  @P0 EXIT ;  /* 0x000000000000094d */ /* 0x000fea0003800000 */
[----:B------:R-:W-:-:S04]  /*0150*/  SHF.R.S32.HI R3, RZ, 0x1f, R0 ;  /* 0x0000001fff037819 */ /* 0x000fc80000011400 */
[----:B------:R-:W-:-:S04]  /*0160*/  LEA.HI R3, R3, R0, RZ, 0x3 ;  /* 0x0000000003037211 */ /* 0x000fc800078f18ff */
[----:B------:R-:W-:-:S05]  /*0170*/  SHF.R.S32.HI R12, RZ, 0x3, R3 ;  /* 0x00000003ff0c7819 */ /* 0x000fca0000011403 */
[----:B------:R-:W-:-:S05]  /*0180*/  VIADD R2, R12, UR9 ;  /* 0x000000090c027c36 */ /* 0x000fca0008000000 */
[----:B------:R-:W-:-:S13]  /*0190*/  ISETP.GT.AND P0, PT, R2, UR8, PT ;  /* 0x0000000802007c0c */ /* 0x000fda000bf04270 */
[----:B------:R-:W-:Y:S05]  /*01a0*/  @P0 EXIT ;  /* 0x000000000000094d */ /* 0x000fea0003800000 */
[----:B------:R-:W0:Y:S01]  /*01b0*/  LDC.64 R4, c[0x0][0x398] ;  /* 0x0000e600ff047b82 */ /* 0x000e220000000a00 */
[----:B------:R-:W1:Y:S01]  /*01c0*/  LDCU.64 UR12, c[0x0][0x358] ;  /* 0x00006b00ff0c77ac */ /* 0x000e620008000a00 */
[----:B------:R-:W-:Y:S01]  /*01d0*/  IMAD R7, R2, 0x3, RZ ;  /* 0x0000000302077824 */ /* 0x000fe200078e02ff */
[----:B------:R-:W-:Y:S01]  /*01e0*/  LOP3.LUT R9, R3, 0xfff8, RZ, 0xc0, !PT ;  /* 0x0000fff803097812 */ /* 0x000fe200078ec0ff */
[----:B------:R-:W2:Y:S02]  /*01f0*/  LDCU UR4, c[0x0][0x3e4] ;  /* 0x00007c80ff0477ac */ /* 0x000ea40008000800 */
[----:B0-----:R-:W-:Y:S02]  /*0200*/  IMAD.WIDE R4, R7, 0x4, R4 ;  /* 0x0000000407047825 */ /* 0x001fe400078e0204 */
[----:B------:R-:W0:Y:S03]  /*0210*/  LDC R3, c[0x0][0x3d8] ;  /* 0x0000f600ff037b82 */ /* 0x000e260000000800 */
[----:B-1----:R-:W2:Y:S01]  /*0220*/  LDG.E R7, desc[UR12][R4.64] ;  /* 0x0000000c04077981 */ /* 0x002ea2000c1e1900 */
[----:B------:R-:W-:-:S03]  /*0230*/  IMAD.IADD R9, R0, 0x1, -R9 ;  /* 0x0000000100097824 */ /* 0x000fc600078e0a09 */
[----:B------:R-:W5:Y:S02]  /*0240*/  LDG.E R10, desc[UR12][R4.64+0x4] ;  /* 0x0000040c040a7981 */ /* 0x000f64000c1e1900 */
[----:B------:R-:W-:Y:S02]  /*0250*/  PRMT R0, R9, 0x8880, RZ ;  /* 0x0000888009007816 */ /* 0x000fe400000000ff */
[----:B------:R1:W5:Y:S01]  /*0260*/  LDG.E R14, desc[UR12][R4.64+0x8] ;  /* 0x0000080c040e7981 */ /* 0x000362000c1e1900 */
[----:B------:R-:W-:Y:S01]  /*0270*/  BSSY.RECONVERGENT B0, `(.L_x_0) ;  /* 0x0000023000007945 */ /* 0x000fe20003800200 */
[----:B------:R-:W-:-:S04]  /*0280*/  PRMT R0, R0, 0x7710, RZ ;  /* 0x0000771000007816 */ /* 0x000fc800000000ff */
[----:B------:R-:W-:-:S04]  /*0290*/  SHF.R.U32.HI R0, RZ, 0xd, R0 ;  /* 0x0000000dff007819 */ /* 0x000fc80000011600 */
[----:B------:R-:W-:Y:S01]  /*02a0*/  LOP3.LUT R0, R0, 0x3, RZ, 0xc0, !PT ;  /* 0x0000000300007812 */ /* 0x000fe200078ec0ff */
[----:B0-----:R-:W0:Y:S04]  /*02b0*/  MUFU.RCP R8, R3 ;  /* 0x0000000300087308 */ /* 0x001e280000001000 */
[----:B------:R-:W-:-:S05]  /*02c0*/  IMAD.IADD R2, R9, 0x1, R0 ;  /* 0x0000000109027824 */ /* 0x000fca00078e0200 */
[----:B------:R-:W-:-:S04]  /*02d0*/  LOP3.LUT R0, R2, 0xfffc, RZ, 0xc0, !PT ;  /* 0x0000fffc02007812 */ /* 0x000fc800078ec0ff */
[----:B------:R-:W-:-:S04]  /*02e0*/  IADD3 R0, PT, PT, RZ, -R0, RZ ;  /* 0x80000000ff007210 */ /* 0x000fc80007ffe0ff */
[----:B-1----:R-:W-:Y:S01]  /*02f0*/  PRMT R4, R0, 0x7710, RZ ;  /* 0x0000771000047816 */ /* 0x002fe200000000ff */
[----:B0-----:R-:W-:Y:S01]  /*0300*/  FFMA R11, R8, -R3, 1 ;  /* 0x3f800000080b7423 */ /* 0x001fe20000000803 */
[----:B------:R-:W-:-:S03]  /*0310*/  LOP3.LUT R0, R9, 0x80, RZ, 0xc0, !PT ;  /* 0x0000008009007812 */ /* 0x000fc600078ec0ff */
[----:B------:R-:W-:Y:S01]  /*0320*/  IMAD.IADD R4, R9, 0x1, R4 ;  /* 0x0000000109047824 */ /* 0x000fe200078e0204 */
[----:B------:R-:W-:Y:S01]  /*0330*/  LEA.HI R0, R0, R9, RZ, 0x19 ;  /* 0x0000000900007211 */ /* 0x000fe200078fc8ff */
[----:B------:R-:W-:-:S03]  /*0340*/  FFMA R11, R8, R11, R8 ;  /* 0x0000000b080b7223 */ /* 0x000fc60000000008 */
[----:B------:R-:W-:Y:S02]  /*0350*/  LOP3.LUT R6, R0, 0xfffe, RZ, 0xc0, !PT ;  /* 0x0000fffe00067812 */ /* 0x000fe400078ec0ff */
[----:B------:R-:W-:-:S04]  /*0360*/  LOP3.LUT R5, R4, 0x80, RZ, 0xc0, !PT ;  /* 0x0000008004057812 */ /* 0x000fc800078ec0ff */
[----:B------:R-:W-:Y:S01]  /*0370*/  LEA.HI R5, R5, R4, RZ, 0x19 ;  /* 0x0000000405057211 */ /* 0x000fe200078fc8ff */
[----:B------:R-:W-:-:S03]  /*0380*/  IMAD.MOV R4, RZ, RZ, -R6 ;  /* 0x000000ffff047224 */ /* 0x000fc600078e0a06 */
[----:B------:R-:W-:Y:S02]  /*0390*/  PRMT R6, R5, 0x8880, RZ ;  /* 0x0000888005067816 */ /* 0x000fe400000000ff */
[----:B------:R-:W-:Y:S02]  /*03a0*/  PRMT R4, R4, 0x7710, RZ ;  /* 0x0000771004047816 */ /* 0x000fe400000000ff */
[----:B------:R-:W-:-:S03]  /*03b0*/  SHF.R.S32.HI R6, RZ, 0x1, R6 ;  /* 0x00000001ff067819 */ /* 0x000fc60000011406 */
[----:B------:R-:W-:Y:S02]  /*03c0*/  IMAD.IADD R9, R9, 0x1, R4 ;  /* 0x0000000109097824 */ /* 0x000fe400078e0204 */
[----:B--2---:R-:W-:Y:S01]  /*03d0*/  FADD R0, R7, -UR4 ;  /* 0x8000000407007e21 */ /* 0x004fe20008000000 */
[----:B------:R-:W-:-:S03]  /*03e0*/  PRMT R7, R2, 0x8880, RZ ;  /* 0x0000888002077816 */ /* 0x000fc600000000ff */
[----:B------:R-:W0:Y:S01]  /*03f0*/  FCHK P0, R0, R3 ;  /* 0x0000000300007302 */ /* 0x000e220000000000 */
[----:B------:R-:W-:Y:S01]  /*0400*/  FFMA R8, R0, R11, RZ ;  /* 0x0000000b00087223 */ /* 0x000fe200000000ff */
[----:B------:R-:W-:-:S03]  /*0410*/  SHF.R.S32.HI R7, RZ, 0x2, R7 ;  /* 0x00000002ff077819 */ /* 0x000fc60000011407 */
[----:B------:R-:W-:-:S04]  /*0420*/  FFMA R2, R8, -R3, R0 ;  /* 0x8000000308027223 */ /* 0x000fc80000000000 */
[----:B------:R-:W-:Y:S01]  /*0430*/  FFMA R8, R11, R2, R8 ;  /* 0x000000020b087223 */ /* 0x000fe20000000008 */
[----:B0-----:R-:W-:Y:S06]  /*0440*/  @!P0 BRA `(.L_x_1) ;  /* 0x0000000000148947 */ /* 0x001fec0003800000 */
[----:B------:R-:W0:Y:S01]  /*0450*/  LDCU UR4, c[0x0][0x3d8] ;  /* 0x00007b00ff0477ac */ /* 0x000e220008000800 */
[----:B------:R-:W-:Y:S02]  /*0460*/  MOV R5, 0x490 ;  /* 0x0000049000057802 */ /* 0x000fe40000000f00 */
[----:B0-----:R-:W-:-:S07]  /*0470*/  MOV R3, UR4 ;  /* 0x0000000400037c02 */ /* 0x001fce0008000f00 */
[----:B-----5:R-:W-:Y:S05]  /*0480*/  CALL.REL.NOINC `($__internal_0_$__cuda_sm3x_div_rn_noftz_f32_slowpath) ;  /* 0x0000000800287944 */ /* 0x020fea0003c00000 */
[----:B------:R-:W-:-:S07]  /*0490*/  IMAD.MOV.U32 R8, RZ, RZ, R0 ;  /* 0x000000ffff087224 */ /* 0x000fce00078e0000 */
.L_x_1:
[----:B------:R-:W-:Y:S05]  /*04a0*/  BSYNC.RECONVERGENT B0 ;  /* 0x0000000000007941 */ /* 0x000fea0003800200 */
.L_x_0:
[----:B------:R-:W0:Y:S01]  /*04b0*/  LDC R5, c[0x0][0x3dc] ;  /* 0x0000f700ff057b82 */ /* 0x000e220000000800 */
[----:B------:R-:W1:Y:S01]  /*04c0*/  LDCU UR4, c[0x0][0x3e8] ;  /* 0x00007d00ff0477ac */ /* 0x000e620008000800 */
[----:B------:R-:W-:Y:S01]  /*04d0*/  FRND.FLOOR R11, R8 ;  /* 0x00000008000b7307 */ /* 0x000fe20000205000 */
[----:B------:R-:W-:Y:S07]  /*04e0*/  BSSY.RECONVERGENT B0, `(.L_x_2) ;  /* 0x0000010000007945 */ /* 0x000fee0003800200 */
[----:B------:R-:W-:Y:S01]  /*04f0*/  F2I.FLOOR.NTZ R17, R8 ;  /* 0x0000000800117305 */ /* 0x000fe20000207100 */
[----:B-1---5:R-:W-:-:S07]  /*0500*/  FADD R0, R10, -UR4 ;  /* 0x800000040a007e21 */ /* 0x022fce0008000000 */
[----:B0-----:R-:W0:Y:S08]  /*0510*/  MUFU.RCP R2, R5 ;  /* 0x0000000500027308 */ /* 0x001e300000001000 */
[----:B------:R-:W1:Y:S01]  /*0520*/  FCHK P0, R0, R5 ;  /* 0x0000000500007302 */ /* 0x000e620000000000 */
[----:B0-----:R-:W-:-:S04]  /*0530*/  FFMA R3, R2, -R5, 1 ;  /* 0x3f80000002037423 */ /* 0x001fc80000000805 */
[----:B------:R-:W-:-:S04]  /*0540*/  FFMA R3, R2, R3, R2 ;  /* 0x0000000302037223 */ /* 0x000fc80000000002 */
[----:B------:R-:W-:-:S04]  /*0550*/  FFMA R10, R0, R3, RZ ;  /* 0x00000003000a7223 */ /* 0x000fc800000000ff */
[----:B------:R-:W-:-:S04]  /*0560*/  FFMA R2, R10, -R5, R0 ;  /* 0x800000050a027223 */ /* 0x000fc80000000000 */
[----:B------:R-:W-:Y:S01]  /*0570*/  FFMA R10, R3, R2, R10 ;  /* 0x00000002030a7223 */ /* 0x000fe2000000000a */
[----:B-1----:R-:W-:Y:S06]  /*0580*/  @!P0 BRA `(.L_x_3) ;  /* 0x0000000000148947 */ /* 0x002fec0003800000 */
[----:B------:R-:W0:Y:S01]  /*0590*/  LDCU UR4, c[0x0][0x3dc] ;  /* 0x00007b80ff0477ac */ /* 0x000e220008000800 */
[----:B------:R-:W-:Y:S01]  /*05a0*/  MOV R5, 0x5d0 ;  /* 0x000005d000057802 */ /* 0x000fe20000000f00 */
[----:B0-----:R-:W-:-:S07]  /*05b0*/  IMAD.U32 R3, RZ, RZ, UR4 ;  /* 0x00000004ff037e24 */ /* 0x001fce000f8e00ff */
[----:B------:R-:W-:Y:S05]  /*05c0*/  CALL.REL.NOINC `($__internal_0_$__cuda_sm3x_div_rn_noftz_f32_slowpath) ;  /* 0x0000000400d87944 */ /* 0x000fea0003c00000 */
[----:B------:R-:W-:-:S07]  /*05d0*/  IMAD.MOV.U32 R10, RZ, RZ, R0 ;  /* 0x000000ffff0a7224 */ /* 0x000fce00078e0000 */
.L_x_3:
[----:B------:R-:W-:Y:S05]  /*05e0*/  BSYNC.RECONVERGENT B0 ;  /* 0x0000000000007941 */ /* 0x000fea0003800200 */
.L_x_2:
[----:B------:R-:W0:Y:S01]  /*05f0*/  LDC R5, c[0x0][0x3e0] ;  /* 0x0000f800ff057b82 */ /* 0x000e220000000800 */
[----:B------:R-:W1:Y:S01]  /*0600*/  LDCU UR4, c[0x0][0x3ec] ;  /* 0x00007d80ff0477ac */ /* 0x000e620008000800 */
[----:B------:R-:W-:Y:S01]  /*0610*/  FRND.FLOOR R13, R10 ;  /* 0x0000000a000d7307 */ /* 0x000fe20000205000 */
[----:B------:R-:W-:Y:S07]  /*0620*/  BSSY.RECONVERGENT B0, `(.L_x_4) ;  /* 0x0000010000007945 */ /* 0x000fee0003800200 */
[----:B------:R-:W-:Y:S01]  /*0630*/  F2I.FLOOR.NTZ R21, R10 ;  /* 0x0000000a00157305 */ /* 0x000fe20000207100 */
[----:B-1----:R-:W-:-:S07]  /*0640*/  FADD R0, R14, -UR4 ;  /* 0x800000040e007e21 */ /* 0x002fce0008000000 */
        /* <DEDUP_REMOVED lines=9> */
[----:B------:R-:W-:Y:S02]  /*06e0*/  MOV R5, 0x710 ;  /* 0x0000071000057802 */ /* 0x000fe40000000f00 */
[----:B0-----:R-:W-:-:S07]  /*06f0*/  MOV R3, UR4 ;  /* 0x0000000400037c02 */ /* 0x001fce0008000f00 */
[----:B------:R-:W-:Y:S05]  /*0700*/  CALL.REL.NOINC `($__internal_0_$__cuda_sm3x_div_rn_noftz_f32_slowpath) ;  /* 0x0000000400887944 */ /* 0x000fea0003c00000 */
[----:B------:R-:W-:-:S07]  /*0710*/  IMAD.MOV.U32 R19, RZ, RZ, R0 ;  /* 0x000000ffff137224 */ /* 0x000fce00078e0000 */
.L_x_5:
[----:B------:R-:W-:Y:S05]  /*0720*/  BSYNC.RECONVERGENT B0 ;  /* 0x0000000000007941 */ /* 0x000fea0003800200 */
.L_x_4:
[----:B------:R-:W0:Y:S01]  /*0730*/  LDCU.128 UR8, c[0x0][0x3b0] ;  /* 0x00007600ff0877ac */ /* 0x000e220008000c00 */
[----:B------:R-:W1:Y:S01]  /*0740*/  F2I.FLOOR.NTZ R18, R19 ;  /* 0x0000001300127305 */ /* 0x000e620000207100 */
[----:B------:R-:W-:Y:S01]  /*0750*/  LOP3.LUT R0, R9, 0xffff, RZ, 0xc0, !PT ;  /* 0x0000ffff09007812 */ /* 0x000fe200078ec0ff */
[----:B------:R-:W2:Y:S01]  /*0760*/  LDCU UR4, c[0x0][0x3ac] ;  /* 0x00007580ff0477ac */ /* 0x000ea20008000800 */
[----:B------:R-:W-:Y:S02]  /*0770*/  PRMT R2, R7, 0x9910, RZ ;  /* 0x0000991007027816 */ /* 0x000fe400000000ff */
[----:B------:R-:W-:Y:S01]  /*0780*/  PRMT R14, R6, 0x9910, RZ ;  /* 0x00009910060e7816 */ /* 0x000fe200000000ff */
[----:B------:R-:W3:Y:S01]  /*0790*/  LDCU UR6, c[0x0][0x3c0] ;  /* 0x00007800ff0677ac */ /* 0x000ee20008000800 */
[----:B------:R-:W-:Y:S01]  /*07a0*/  PRMT R15, R0, 0x8880, RZ ;  /* 0x00008880000f7816 */ /* 0x000fe200000000ff */
[----:B------:R-:W-:Y:S02]  /*07b0*/  IMAD.MOV.U32 R0, RZ, RZ, R2 ;  /* 0x000000ffff007224 */ /* 0x000fe400078e0002 */
[----:B------:R-:W-:-:S03]  /*07c0*/  IMAD.IADD R2, R21, 0x1, R14 ;  /* 0x0000000115027824 */ /* 0x000fc600078e020e */
[----:B------:R-:W-:Y:S01]  /*07d0*/  IADD3 R16, PT, PT, R17, R0, RZ ;  /* 0x0000000011107210 */ /* 0x000fe20007ffe0ff */
[----:B-1----:R-:W-:Y:S01]  /*07e0*/  IMAD.IADD R3, R18, 0x1, R15 ;  /* 0x0000000112037824 */ /* 0x002fe200078e020f */
[----:B0-----:R-:W-:Y:S02]  /*07f0*/  UIADD3 UR5, UPT, UPT, UR9, -0x1, URZ ;  /* 0xffffffff09057890 */ /* 0x001fe4000fffe0ff */
[----:B--2---:R-:W-:-:S04]  /*0800*/  UIADD3 UR4, UPT, UPT, UR4, -0x1, URZ ;  /* 0xffffffff04047890 */ /* 0x004fc8000fffe0ff */
[----:B------:R-:W-:Y:S01]  /*0810*/  ISETP.GE.AND P0, PT, R2, UR5, PT ;  /* 0x0000000502007c0c */ /* 0x000fe2000bf06270 */
[----:B------:R-:W-:-:S03]  /*0820*/  UIADD3 UR5, UPT, UPT, UR11, -0x1, URZ ;  /* 0xffffffff0b057890 */ /* 0x000fc6000fffe0ff */
[----:B------:R-:W-:Y:S01]  /*0830*/  ISETP.LT.OR P0, PT, R16, UR4, !P0 ;  /* 0x0000000410007c0c */ /* 0x000fe2000c701670 */
[----:B------:R-:W-:-:S03]  /*0840*/  UIADD3 UR4, UPT, UPT, UR8, 0x1, URZ ;  /* 0x0000000108047890 */ /* 0x000fc6000fffe0ff */
[----:B------:R-:W-:Y:S01]  /*0850*/  ISETP.LT.OR P0, PT, R3, UR5, P0 ;  /* 0x0000000503007c0c */ /* 0x000fe20008701670 */
[----:B------:R-:W-:-:S03]  /*0860*/  UIADD3 UR5, UPT, UPT, UR10, 0x1, URZ ;  /* 0x000000010a057890 */ /* 0x000fc6000fffe0ff */
[----:B------:R-:W-:Y:S01]  /*0870*/  ISETP.GT.OR P0, PT, R16, UR4, P0 ;  /* 0x0000000410007c0c */ /* 0x000fe20008704670 */
[----:B---3--:R-:W-:-:S03]  /*0880*/  UIADD3 UR4, UPT, UPT, UR6, 0x1, URZ ;  /* 0x0000000106047890 */ /* 0x008fc6000fffe0ff */
[----:B------:R-:W-:-:S04]  /*0890*/  ISETP.GT.OR P0, PT, R2, UR5, P0 ;  /* 0x0000000502007c0c */ /* 0x000fc80008704670 */
[----:B------:R-:W-:-:S13]  /*08a0*/  ISETP.GT.OR P0, PT, R3, UR4, P0 ;  /* 0x0000000403007c0c */ /* 0x000fda0008704670 */
[----:B------:R-:W-:Y:S05]  /*08b0*/  @P0 EXIT ;  /* 0x000000000000094d */ /* 0x000fea0003800000 */
[----:B------:R-:W0:Y:S01]  /*08c0*/  LDCU UR4, c[0x0][0x3f0] ;  /* 0x00007e00ff0477ac */ /* 0x000e220008000800 */
[----:B------:R-:W1:Y:S01]  /*08d0*/  LDC.64 R4, c[0x0][0x388] ;  /* 0x0000e200ff047b82 */ /* 0x000e620000000a00 */
[----:B------:R-:W2:Y:S01]  /*08e0*/  LDCU UR5, c[0x0][0x3a4] ;  /* 0x00007480ff0577ac */ /* 0x000ea20008000800 */
[----:B------:R-:W3:Y:S06]  /*08f0*/  LDCU UR6, c[0x0][0x3a8] ;  /* 0x00007500ff0677ac */ /* 0x000eec0008000800 */
[----:B------:R-:W4:Y:S01]  /*0900*/  LDC R23, c[0x0][0x3c8] ;  /* 0x0000f200ff177b82 */ /* 0x000f220000000800 */
[----:B0-----:R-:W-:Y:S01]  /*0910*/  VIADD R2, R17, UR4 ;  /* 0x0000000411027c36 */ /* 0x001fe20008000000 */
[----:B------:R-:W-:Y:S01]  /*0920*/  IADD3 R18, PT, PT, R18, UR4, RZ ;  /* 0x0000000412127c10 */ /* 0x000fe2000fffe0ff */
[----:B------:R-:W-:Y:S01]  /*0930*/  VIADD R17, R21, UR4 ;  /* 0x0000000415117c36 */ /* 0x000fe20008000000 */
[----:B------:R-:W4:Y:S03]  /*0940*/  LDCU UR4, c[0x0][0x3d4] ;  /* 0x00007a80ff0477ac */ /* 0x000f260008000800 */
[----:B--2---:R-:W-:-:S02]  /*0950*/  IMAD R21, R2, UR5, R17 ;  /* 0x0000000502157c24 */ /* 0x004fc4000f8e0211 */
[----:B------:R-:W0:Y:S02]  /*0960*/  LDC.64 R2, c[0x0][0x390] ;  /* 0x0000e400ff027b82 */ /* 0x000e240000000a00 */
[----:B---3--:R-:W-:-:S04]  /*0970*/  IMAD R21, R21, UR6, R18 ;  /* 0x0000000615157c24 */ /* 0x008fc8000f8e0212 */
[----:B-1----:R-:W-:-:S06]  /*0980*/  IMAD.WIDE R4, R21, 0x4, R4 ;  /* 0x0000000415047825 */ /* 0x002fcc00078e0204 */
[----:B------:R1:W2:Y:S01]  /*0990*/  LDG.E R5, desc[UR12][R4.64] ;  /* 0x0000000c04057981 */ /* 0x0002a2000c1e1900 */
[----:B----4-:R-:W-:-:S04]  /*09a0*/  IMAD R21, R23, UR4, R12 ;  /* 0x0000000417157c24 */ /* 0x010fc8000f8e020c */
[----:B0-----:R-:W-:-:S06]  /*09b0*/  IMAD.WIDE R2, R21, 0x4, R2 ;  /* 0x0000000415027825 */ /* 0x001fcc00078e0202 */
[----:B------:R0:W3:Y:S01]  /*09c0*/  LDG.E R2, desc[UR12][R2.64] ;  /* 0x0000000c02027981 */ /* 0x0000e2000c1e1900 */
[----:B------:R-:W4:Y:S01]  /*09d0*/  FRND.FLOOR R12, R19 ;  /* 0x00000013000c7307 */ /* 0x000f220000205000 */
[----:B------:R-:W-:Y:S01]  /*09e0*/  IADD3 R0, PT, PT, -R0, 0x1, RZ ;  /* 0x0000000100007810 */ /* 0x000fe20007ffe1ff */
[----:B------:R-:W-:Y:S01]  /*09f0*/  FADD R8, -R11, R8 ;  /* 0x000000080b087221 */ /* 0x000fe20000000100 */
[----:B-1----:R-:W-:Y:S01]  /*0a00*/  IADD3 R4, PT, PT, -R14, 0x1, RZ ;  /* 0x000000010e047810 */ /* 0x002fe20007ffe1ff */
[----:B------:R-:W-:Y:S01]  /*0a10*/  FADD R20, -R13, R10 ;  /* 0x0000000a0d147221 */ /* 0x000fe20000000100 */
[----:B------:R-:W-:Y:S01]  /*0a20*/  I2FP.F32.U32 R0, R0 ;  /* 0x0000000000007245 */ /* 0x000fe20000201000 */
[----:B------:R-:W-:Y:S01]  /*0a30*/  FADD R11, -R8, 1 ;  /* 0x3f800000080b7421 */ /* 0x000fe20000000100 */
[----:B------:R-:W-:Y:S01]  /*0a40*/  IADD3 R10, PT, PT, -R15, 0x1, RZ ;  /* 0x000000010f0a7810 */ /* 0x000fe20007ffe1ff */
[----:B------:R-:W1:Y:S01]  /*0a50*/  I2F.S16 R7, R7 ;  /* 0x0000000700077306 */ /* 0x000e620000101400 */
[----:B0-----:R-:W-:Y:S01]  /*0a60*/  FADD R3, -R20, 1 ;  /* 0x3f80000014037421 */ /* 0x001fe20000000100 */
[----:B------:R-:W-:Y:S01]  /*0a70*/  FMUL R11, R0, R11 ;  /* 0x0000000b000b7220 */ /* 0x000fe20000400000 */
[----:B------:R-:W-:Y:S01]  /*0a80*/  I2FP.F32.U32 R0, R4 ;  /* 0x0000000400007245 */ /* 0x000fe20000201000 */
[----:B------:R-:W-:Y:S01]  /*0a90*/  BSSY.RECONVERGENT B0, `(.L_x_6) ;  /* 0x000001b000007945 */ /* 0x000fe20003800200 */
[----:B------:R-:W-:Y:S01]  /*0aa0*/  I2FP.F32.U32 R10, R10 ;  /* 0x0000000a000a7245 */ /* 0x000fe20000201000 */
[----:B----4-:R-:W-:-:S02]  /*0ab0*/  FADD R21, -R12, R19 ;  /* 0x000000130c157221 */ /* 0x010fc40000000100 */
[----:B------:R-:W0:Y:S01]  /*0ac0*/  I2F.S16 R6, R6 ;  /* 0x0000000600067306 */ /* 0x000e220000101400 */
[----:B------:R-:W-:Y:S01]  /*0ad0*/  FMUL R3, R0, R3 ;  /* 0x0000000300037220 */ /* 0x000fe20000400000 */
[----:B------:R-:W-:Y:S01]  /*0ae0*/  FADD R13, -R21, 1 ;  /* 0x3f800000150d7421 */ /* 0x000fe20000000100 */
[----:B-1----:R-:W-:-:S05]  /*0af0*/  FFMA R7, R8, R7, R11 ;  /* 0x0000000708077223 */ /* 0x002fca000000000b */
[----:B------:R-:W1:Y:S01]  /*0b00*/  I2F.S8 R9, R9 ;  /* 0x0000000900097306 */ /* 0x000e620000001400 */
[----:B------:R-:W-:Y:S01]  /*0b10*/  FMUL R10, R10, R13 ;  /* 0x0000000d0a0a7220 */ /* 0x000fe20000400000 */
[----:B------:R-:W-:Y:S01]  /*0b20*/  FMUL R7, R7, 0.0099999997764825820923 ;  /* 0x3c23d70a07077820 */ /* 0x000fe20000400000 */
[----:B0-----:R-:W-:-:S04]  /*0b30*/  FFMA R6, R20, R6, R3 ;  /* 0x0000000614067223 */ /* 0x001fc80000000003 */
[----:B------:R-:W-:Y:S01]  /*0b40*/  FMUL R6, R7, R6 ;  /* 0x0000000607067220 */ /* 0x000fe20000400000 */
[----:B-1----:R-:W-:-:S04]  /*0b50*/  FFMA R9, R21, R9, R10 ;  /* 0x0000000915097223 */ /* 0x002fc8000000000a */
[----:B------:R-:W-:Y:S01]  /*0b60*/  FMUL R9, R6, R9 ;  /* 0x0000000906097220 */ /* 0x000fe20000400000 */
[----:B--2---:R-:W0:Y:S02]  /*0b70*/  MUFU.RCP R4, R5 ;  /* 0x0000000500047308 */ /* 0x004e240000001000 */
[----:B0-----:R-:W-:Y:S01]  /*0b80*/  FFMA R3, -R5, R4, 1 ;  /* 0x3f80000005037423 */ /* 0x001fe20000000104 */
[----:B---3--:R-:W-:-:S03]  /*0b90*/  FMUL R0, R9, R2 ;  /* 0x0000000209007220 */ /* 0x008fc60000400000 */
[----:B------:R-:W-:Y:S02]  /*0ba0*/  FFMA R3, R4, R3, R4 ;  /* 0x0000000304037223 */ /* 0x000fe40000000004 */
[----:B------:R-:W0:Y:S02]  /*0bb0*/  FCHK P0, R0, R5 ;  /* 0x0000000500007302 */ /* 0x000e240000000000 */
[----:B------:R-:W-:-:S04]  /*0bc0*/  FFMA R2, R0, R3, RZ ;  /* 0x0000000300027223 */ /* 0x000fc800000000ff */
[----:B------:R-:W-:-:S04]  /*0bd0*/  FFMA R4, -R5, R2, R0 ;  /* 0x0000000205047223 */ /* 0x000fc80000000100 */
[----:B------:R-:W-:Y:S01]  /*0be0*/  FFMA R7, R3, R4, R2 ;  /* 0x0000000403077223 */ /* 0x000fe20000000002 */
[----:B0-----:R-:W-:Y:S06]  /*0bf0*/  @!P0 BRA `(.L_x_7) ;  /* 0x0000000000108947 */ /* 0x001fec0003800000 */
[----:B------:R-:W-:Y:S01]  /*0c00*/  IMAD.MOV.U32 R3, RZ, RZ, R5 ;  /* 0x000000ffff037224 */ /* 0x000fe200078e0005 */
[----:B------:R-:W-:-:S07]  /*0c10*/  MOV R5, 0xc30 ;  /* 0x00000c3000057802 */ /* 0x000fce0000000f00 */
[----:B------:R-:W-:Y:S05]  /*0c20*/  CALL.REL.NOINC `($__internal_0_$__cuda_sm3x_div_rn_noftz_f32_slowpath) ;  /* 0x0000000000407944 */ /* 0x000fea0003c00000 */
[----:B------:R-:W-:-:S07]  /*0c30*/  IMAD.MOV.U32 R7, RZ, RZ, R0 ;  /* 0x000000ffff077224 */ /* 0x000fce00078e0000 */
.L_x_7:
[----:B------:R-:W-:Y:S05]  /*0c40*/  BSYNC.RECONVERGENT B0 ;  /* 0x0000000000007941 */ /* 0x000fea0003800200 */
.L_x_6:
[----:B------:R-:W0:Y:S01]  /*0c50*/  LDCU UR4, c[0x0][0x3c4] ;  /* 0x00007880ff0477ac */ /* 0x000e220008000800 */
[----:B------:R-:W1:Y:S01]  /*0c60*/  LDC.64 R2, c[0x0][0x380] ;  /* 0x0000e000ff027b82 */ /* 0x000e620000000a00 */
[----:B------:R-:W-:Y:S01]  /*0c70*/  IMAD.IADD R17, R14, 0x1, R17 ;  /* 0x000000010e117824 */ /* 0x000fe200078e0211 */
[----:B------:R-:W0:Y:S01]  /*0c80*/  LDCU UR5, c[0x0][0x3f0] ;  /* 0x00007e00ff0577ac */ /* 0x000e220008000800 */
[----:B------:R-:W-:Y:S01]  /*0c90*/  IMAD.IADD R15, R15, 0x1, R18 ;  /* 0x000000010f0f7824 */ /* 0x000fe200078e0212 */
[----:B------:R-:W0:Y:S01]  /*0ca0*/  LDCU.64 UR6, c[0x0][0x3a0] ;  /* 0x00007400ff0677ac */ /* 0x000e220008000a00 */
[----:B------:R-:W2:Y:S01]  /*0cb0*/  LDCU UR8, c[0x0][0x3a8] ;  /* 0x00007500ff0877ac */ /* 0x000ea20008000800 */
[----:B0-----:R-:W-:-:S06]  /*0cc0*/  UIMAD UR4, UR4, UR6, UR5 ;  /* 0x00000006040472a4 */ /* 0x001fcc000f8e0205 */
[----:B------:R-:W-:-:S05]  /*0cd0*/  IADD3 R16, PT, PT, R16, UR4, RZ ;  /* 0x0000000410107c10 */ /* 0x000fca000fffe0ff */
[----:B------:R-:W-:-:S04]  /*0ce0*/  IMAD R16, R16, UR7, R17 ;  /* 0x0000000710107c24 */ /* 0x000fc8000f8e0211 */
[----:B--2---:R-:W-:-:S04]  /*0cf0*/  IMAD R15, R16, UR8, R15 ;  /* 0x00000008100f7c24 */ /* 0x004fc8000f8e020f */
[----:B-1----:R-:W-:-:S05]  /*0d00*/  IMAD.WIDE R2, R15, 0x4, R2 ;  /* 0x000000040f027825 */ /* 0x002fca00078e0202 */
[----:B------:R-:W-:Y:S01]  /*0d10*/  REDG.E.ADD.F32.FTZ.RN.STRONG.GPU desc[UR12][R2.64], R7 ;  /* 0x00000007020079a6 */ /* 0x000fe2000c12f30c */
[----:B------:R-:W-:Y:S05]  /*0d20*/  EXIT ;  /* 0x000000000000794d */ /* 0x000fea0003800000 */
        .weak           $__internal_0_$__cuda_sm3x_div_rn_noftz_f32_slowpath
        .type           $__internal_0_$__cuda_sm3x_div_rn_noftz_f32_slowpath,@function
        .size           $__internal_0_$__cuda_sm3x_div_rn_noftz_f32_slowpath,(.L_x_34 - $__internal_0_$__cuda_sm3x_div_rn_noftz_f32_slowpath)
$__internal_0_$__cuda_sm3x_div_rn_noftz_f32_slowpath:
[----:B------:R-:W-:Y:S01]  /*0d30*/  SHF.R.U32.HI R4, RZ, 0x17, R3 ;  /* 0x00000017ff047819 */ /* 0x000fe20000011603 */
[----:B------:R-:W-:Y:S01]  /*0d40*/  BSSY.RECONVERGENT B1, `(.L_x_8) ;  /* 0x0000062000017945 */ /* 0x000fe20003800200 */
[----:B------:R-:W-:Y:S02]  /*0d50*/  SHF.R.U32.HI R19, RZ, 0x17, R0 ;  /* 0x00000017ff137819 */ /* 0x000fe40000011600 */
[----:B------:R-:W-:Y:S02]  /*0d60*/  LOP3.LUT R4, R4, 0xff, RZ, 0xc0, !PT ;  /* 0x000000ff04047812 */ /* 0x000fe400078ec0ff */
[----:B------:R-:W-:-:S03]  /*0d70*/  LOP3.LUT R19, R19, 0xff, RZ, 0xc0, !PT ;  /* 0x000000ff13137812 */ /* 0x000fc600078ec0ff */
[----:B------:R-:W-:Y:S02]  /*0d80*/  VIADD R22, R4, 0xffffffff ;  /* 0xffffffff04167836 */ /* 0x000fe40000000000 */
[----:B------:R-:W-:-:S03]  /*0d90*/  VIADD R20, R19, 0xffffffff ;  /* 0xffffffff13147836 */ /* 0x000fc60000000000 */
[----:B------:R-:W-:-:S04]  /*0da0*/  ISETP.GT.U32.AND P0, PT, R22, 0xfd, PT ;  /* 0x000000fd1600780c */ /* 0x000fc80003f04070 */
[----:B------:R-:W-:-:S13]  /*0db0*/  ISETP.GT.U32.OR P0, PT, R20, 0xfd, P0 ;  /* 0x000000fd1400780c */ /* 0x000fda0000704470 */
[----:B------:R-:W-:Y:S01]  /*0dc0*/  @!P0 MOV R2, RZ ;  /* 0x000000ff00028202 */ /* 0x000fe20000000f00 */
[----:B------:R-:W-:Y:S06]  /*0dd0*/  @!P0 BRA `(.L_x_9) ;  /* 0x00000000005c8947 */ /* 0x000fec0003800000 */
[----:B------:R-:W-:Y:S02]  /*0de0*/  FSETP.GTU.FTZ.AND P0, PT, |R0|, +INF , PT ;  /* 0x7f8000000000780b */ /* 0x000fe40003f1c200 */
[----:B------:R-:W-:-:S04]  /*0df0*/  FSETP.GTU.FTZ.AND P1, PT, |R3|, +INF , PT ;  /* 0x7f8000000300780b */ /* 0x000fc80003f3c200 */
[----:B------:R-:W-:-:S13]  /*0e00*/  PLOP3.LUT P0, PT, P0, P1, PT, 0xf8, 0x8f ;  /* 0x00000000008f781c */ /* 0x000fda0000703f70 */
[----:B------:R-:W-:Y:S05]  /*0e10*/  @P0 BRA `(.L_x_10) ;  /* 0x00000004004c0947 */ /* 0x000fea0003800000 */
[----:B------:R-:W-:-:S13]  /*0e20*/  LOP3.LUT P0, RZ, R3, 0x7fffffff, R0, 0xc8, !PT ;  /* 0x7fffffff03ff7812 */ /* 0x000fda000780c800 */
[----:B------:R-:W-:Y:S05]  /*0e30*/  @!P0 BRA `(.L_x_11) ;  /* 0x00000004003c8947 */ /* 0x000fea0003800000 */
[C---:B------:R-:W-:Y:S02]  /*0e40*/  FSETP.NEU.FTZ.AND P2, PT, |R0|.reuse, +INF , PT ;  /* 0x7f8000000000780b */ /* 0x040fe40003f5d200 */
[----:B------:R-:W-:Y:S02]  /*0e50*/  FSETP.NEU.FTZ.AND P1, PT, |R3|, +INF , PT ;  /* 0x7f8000000300780b */ /* 0x000fe40003f3d200 */
[----:B------:R-:W-:-:S11]  /*0e60*/  FSETP.NEU.FTZ.AND P0, PT, |R0|, +INF , PT ;  /* 0x7f8000000000780b */ /* 0x000fd60003f1d200 */
[----:B------:R-:W-:Y:S05]  /*0e70*/  @!P1 BRA !P2, `(.L_x_11) ;  /* 0x00000004002c9947 */ /* 0x000fea0005000000 */
[----:B------:R-:W-:-:S04]  /*0e80*/  LOP3.LUT P2, RZ, R0, 0x7fffffff, RZ, 0xc0, !PT ;  /* 0x7fffffff00ff7812 */ /* 0x000fc8000784c0ff */
[----:B------:R-:W-:-:S13]  /*0e90*/  PLOP3.LUT P1, PT, P1, P2, PT, 0x2f, 0xf2 ;  /* 0x0000000000f2781c */ /* 0x000fda0000f24577 */
[----:B------:R-:W-:Y:S05]  /*0ea0*/  @P1 BRA `(.L_x_12) ;  /* 0x0000000400181947 */ /* 0x000fea0003800000 */
[----:B------:R-:W-:-:S04]  /*0eb0*/  LOP3.LUT P1, RZ, R3, 0x7fffffff, RZ, 0xc0, !PT ;  /* 0x7fffffff03ff7812 */ /* 0x000fc8000782c0ff */
[----:B------:R-:W-:-:S13]  /*0ec0*/  PLOP3.LUT P0, PT, P0, P1, PT, 0x2f, 0xf2 ;  /* 0x0000000000f2781c */ /* 0x000fda0000702577 */
[----:B------:R-:W-:Y:S05]  /*0ed0*/  @P0 BRA `(.L_x_13) ;  /* 0x0000000400000947 */ /* 0x000fea0003800000 */
[----:B------:R-:W-:Y:S02]  /*0ee0*/  ISETP.GE.AND P0, PT, R20, RZ, PT ;  /* 0x000000ff1400720c */ /* 0x000fe40003f06270 */
[----:B------:R-:W-:-:S11]  /*0ef0*/  ISETP.GE.AND P1, PT, R22, RZ, PT ;  /* 0x000000ff1600720c */ /* 0x000fd60003f26270 */
[----:B------:R-:W-:Y:S02]  /*0f00*/  @P0 IMAD.MOV.U32 R2, RZ, RZ, RZ ;  /* 0x000000ffff020224 */ /* 0x000fe400078e00ff */
[----:B------:R-:W-:Y:S01]  /*0f10*/  @!P0 FFMA R0, R0, 1.84467440737095516160e+19, RZ ;  /* 0x5f80000000008823 */ /* 0x000fe200000000ff */
[----:B------:R-:W-:Y:S02]  /*0f20*/  @!P0 IMAD.MOV.U32 R2, RZ, RZ, -0x40 ;  /* 0xffffffc0ff028424 */ /* 0x000fe400078e00ff */
[----:B------:R-:W-:Y:S02]  /*0f30*/  @!P1 FFMA R3, R3, 1.84467440737095516160e+19, RZ ;  /* 0x5f80000003039823 */ /* 0x000fe400000000ff */
[----:B------:R-:W-:-:S07]  /*0f40*/  @!P1 VIADD R2, R2, 0x40 ;  /* 0x0000004002029836 */ /* 0x000fce0000000000 */
.L_x_9:
[----:B------:R-:W-:Y:S01]  /*0f50*/  LEA R20, R4, 0xc0800000, 0x17 ;  /* 0xc080000004147811 */ /* 0x000fe200078eb8ff */
[----:B------:R-:W-:Y:S03]  /*0f60*/  BSSY.RECONVERGENT B2, `(.L_x_14) ;  /* 0x0000036000027945 */ /* 0x000fe60003800200 */
[----:B------:R-:W-:Y:S01]  /*0f70*/  IADD3 R22, PT, PT, -R20, R3, RZ ;  /* 0x0000000314167210 */ /* 0x000fe20007ffe1ff */
[----:B------:R-:W-:-:S03]  /*0f80*/  VIADD R3, R19, 0xffffff81 ;  /* 0xffffff8113037836 */ /* 0x000fc60000000000 */
[----:B------:R-:W0:Y:S01]  /*0f90*/  MUFU.RCP R20, R22 ;  /* 0x0000001600147308 */ /* 0x000e220000001000 */
[----:B------:R-:W-:Y:S01]  /*0fa0*/  FADD.FTZ R23, -R22, -RZ ;  /* 0x800000ff16177221 */ /* 0x000fe20000010100 */
[C---:B------:R-:W-:Y:S01]  /*0fb0*/  IMAD R0, R3.reuse, -0x800000, R0 ;  /* 0xff80000003007824 */ /* 0x040fe200078e0200 */
[----:B------:R-:W-:-:S05]  /*0fc0*/  IADD3 R25, PT, PT, R3, 0x7f, -R4 ;  /* 0x0000007f03197810 */ /* 0x000fca0007ffe804 */
[----:B------:R-:W-:Y:S02]  /*0fd0*/  IMAD.IADD R25, R25, 0x1, R2 ;  /* 0x0000000119197824 */ /* 0x000fe400078e0202 */
[----:B0-----:R-:W-:-:S04]  /*0fe0*/  FFMA R19, R20, R23, 1 ;  /* 0x3f80000014137423 */ /* 0x001fc80000000017 */
[----:B------:R-:W-:-:S04]  /*0ff0*/  FFMA R19, R20, R19, R20 ;  /* 0x0000001314137223 */ /* 0x000fc80000000014 */
[----:B------:R-:W-:-:S04]  /*1000*/  FFMA R20, R0, R19, RZ ;  /* 0x0000001300147223 */ /* 0x000fc800000000ff */
[----:B------:R-:W-:-:S04]  /*1010*/  FFMA R24, R23, R20, R0 ;  /* 0x0000001417187223 */ /* 0x000fc80000000000 */
[----:B------:R-:W-:-:S04]  /*1020*/  FFMA R20, R19, R24, R20 ;  /* 0x0000001813147223 */ /* 0x000fc80000000014 */
[----:B------:R-:W-:-:S04]  /*1030*/  FFMA R23, R23, R20, R0 ;  /* 0x0000001417177223 */ /* 0x000fc80000000000 */
[----:B------:R-:W-:-:S05]  /*1040*/  FFMA R0, R19, R23, R20 ;  /* 0x0000001713007223 */ /* 0x000fca0000000014 */
[----:B------:R-:W-:-:S04]  /*1050*/  SHF.R.U32.HI R3, RZ, 0x17, R0 ;  /* 0x00000017ff037819 */ /* 0x000fc80000011600 */
[----:B------:R-:W-:-:S04]  /*1060*/  LOP3.LUT R3, R3, 0xff, RZ, 0xc0, !PT ;  /* 0x000000ff03037812 */ /* 0x000fc800078ec0ff */
[----:B------:R-:W-:-:S05]  /*1070*/  IADD3 R3, PT, PT, R3, R25, RZ ;  /* 0x0000001903037210 */ /* 0x000fca0007ffe0ff */
[----:B------:R-:W-:-:S05]  /*1080*/  VIADD R2, R3, 0xffffffff ;  /* 0xffffffff03027836 */ /* 0x000fca0000000000 */
[----:B------:R-:W-:-:S13]  /*1090*/  ISETP.GE.U32.AND P0, PT, R2, 0xfe, PT ;  /* 0x000000fe0200780c */ /* 0x000fda0003f06070 */
[----:B------:R-:W-:Y:S05]  /*10a0*/  @!P0 BRA `(.L_x_15) ;  /* 0x0000000000808947 */ /* 0x000fea0003800000 */
[----:B------:R-:W-:-:S13]  /*10b0*/  ISETP.GT.AND P0, PT, R3, 0xfe, PT ;  /* 0x000000fe0300780c */ /* 0x000fda0003f04270 */
[----:B------:R-:W-:Y:S05]  /*10c0*/  @P0 BRA `(.L_x_16) ;  /* 0x00000000006c0947 */ /* 0x000fea0003800000 */
[----:B------:R-:W-:-:S13]  /*10d0*/  ISETP.GE.AND P0, PT, R3, 0x1, PT ;  /* 0x000000010300780c */ /* 0x000fda0003f06270 */
[----:B------:R-:W-:Y:S05]  /*10e0*/  @P0 BRA `(.L_x_17) ;  /* 0x0000000000740947 */ /* 0x000fea0003800000 */
[----:B------:R-:W-:Y:S02]  /*10f0*/  ISETP.GE.AND P0, PT, R3, -0x18, PT ;  /* 0xffffffe80300780c */ /* 0x000fe40003f06270 */
[----:B------:R-:W-:-:S11]  /*1100*/  LOP3.LUT R0, R0, 0x80000000, RZ, 0xc0, !PT ;  /* 0x8000000000007812 */ /* 0x000fd600078ec0ff */
[----:B------:R-:W-:Y:S05]  /*1110*/  @!P0 BRA `(.L_x_17) ;  /* 0x0000000000688947 */ /* 0x000fea0003800000 */
[-CC-:B------:R-:W-:Y:S01]  /*1120*/  FFMA.RZ R2, R19, R23.reuse, R20.reuse ;  /* 0x0000001713027223 */ /* 0x180fe2000000c014 */
[C---:B------:R-:W-:Y:S02]  /*1130*/  ISETP.NE.AND P2, PT, R3.reuse, RZ, PT ;  /* 0x000000ff0300720c */ /* 0x040fe40003f45270 */
[----:B------:R-:W-:Y:S02]  /*1140*/  ISETP.NE.AND P1, PT, R3, RZ, PT ;  /* 0x000000ff0300720c */ /* 0x000fe40003f25270 */
[----:B------:R-:W-:Y:S01]  /*1150*/  LOP3.LUT R4, R2, 0x7fffff, RZ, 0xc0, !PT ;  /* 0x007fffff02047812 */ /* 0x000fe200078ec0ff */
[CCC-:B------:R-:W-:Y:S01]  /*1160*/  FFMA.RP R2, R19.reuse, R23.reuse, R20.reuse ;  /* 0x0000001713027223 */ /* 0x1c0fe20000008014 */
[----:B------:R-:W-:Y:S01]  /*1170*/  FFMA.RM R19, R19, R23, R20 ;  /* 0x0000001713137223 */ /* 0x000fe20000004014 */
[C---:B------:R-:W-:Y:S01]  /*1180*/  VIADD R23, R3.reuse, 0x20 ;  /* 0x0000002003177836 */ /* 0x040fe20000000000 */
[----:B------:R-:W-:Y:S02]  /*1190*/  LOP3.LUT R4, R4, 0x800000, RZ, 0xfc, !PT ;  /* 0x0080000004047812 */ /* 0x000fe400078efcff */
[----:B------:R-:W-:-:S02]  /*11a0*/  IADD3 R3, PT, PT, -R3, RZ, RZ ;  /* 0x000000ff03037210 */ /* 0x000fc40007ffe1ff */
[----:B------:R-:W-:Y:S02]  /*11b0*/  SHF.L.U32 R23, R4, R23, RZ ;  /* 0x0000001704177219 */ /* 0x000fe400000006ff */
[----:B------:R-:W-:Y:S02]  /*11c0*/  FSETP.NEU.FTZ.AND P0, PT, R2, R19, PT ;  /* 0x000000130200720b */ /* 0x000fe40003f1d000 */
[----:B------:R-:W-:Y:S02]  /*11d0*/  SEL R3, R3, RZ, P2 ;  /* 0x000000ff03037207 */ /* 0x000fe40001000000 */
[----:B------:R-:W-:Y:S02]  /*11e0*/  ISETP.NE.AND P1, PT, R23, RZ, P1 ;  /* 0x000000ff1700720c */ /* 0x000fe40000f25270 */
[----:B------:R-:W-:Y:S02]  /*11f0*/  SHF.R.U32.HI R3, RZ, R3, R4 ;  /* 0x00000003ff037219 */ /* 0x000fe40000011604 */
[----:B------:R-:W-:-:S02]  /*1200*/  PLOP3.LUT P0, PT, P0, P1, PT, 0xf8, 0x8f ;  /* 0x00000000008f781c */ /* 0x000fc40000703f70 */
[----:B------:R-:W-:Y:S02]  /*1210*/  SHF.R.U32.HI R19, RZ, 0x1, R3 ;  /* 0x00000001ff137819 */ /* 0x000fe40000011603 */
[----:B------:R-:W-:-:S04]  /*1220*/  SEL R2, RZ, 0x1, !P0 ;  /* 0x00000001ff027807 */ /* 0x000fc80004000000 */
[----:B------:R-:W-:-:S04]  /*1230*/  LOP3.LUT R2, R2, 0x1, R19, 0xf8, !PT ;  /* 0x0000000102027812 */ /* 0x000fc800078ef813 */
[----:B------:R-:W-:-:S05]  /*1240*/  LOP3.LUT R2, R2, R3, RZ, 0xc0, !PT ;  /* 0x0000000302027212 */ /* 0x000fca00078ec0ff */
[----:B------:R-:W-:-:S05]  /*1250*/  IMAD.IADD R19, R19, 0x1, R2 ;  /* 0x0000000113137824 */ /* 0x000fca00078e0202 */
[----:B------:R-:W-:Y:S01]  /*1260*/  LOP3.LUT R0, R19, R0, RZ, 0xfc, !PT ;  /* 0x0000000013007212 */ /* 0x000fe200078efcff */
[----:B------:R-:W-:Y:S06]  /*1270*/  BRA `(.L_x_17) ;  /* 0x0000000000107947 */ /* 0x000fec0003800000 */
.L_x_16:
[----:B------:R-:W-:-:S04]  /*1280*/  LOP3.LUT R0, R0, 0x80000000, RZ, 0xc0, !PT ;  /* 0x8000000000007812 */ /* 0x000fc800078ec0ff */
[----:B------:R-:W-:Y:S01]  /*1290*/  LOP3.LUT R0, R0, 0x7f800000, RZ, 0xfc, !PT ;  /* 0x7f80000000007812 */ /* 0x000fe200078efcff */
[----:B------:R-:W-:Y:S06]  /*12a0*/  BRA `(.L_x_17) ;  /* 0x0000000000047947 */ /* 0x000fec0003800000 */
.L_x_15:
[----:B------:R-:W-:-:S07]  /*12b0*/  IMAD R0, R25, 0x800000, R0 ;  /* 0x0080000019007824 */ /* 0x000fce00078e0200 */
.L_x_17:
[----:B------:R-:W-:Y:S05]  /*12c0*/  BSYNC.RECONVERGENT B2 ;  /* 0x0000000000027941 */ /* 0x000fea0003800200 */
.L_x_14:
[----:B------:R-:W-:Y:S05]  /*12d0*/  BRA `(.L_x_18) ;  /* 0x0000000000207947 */ /* 0x000fea0003800000 */
.L_x_13:
[----:B------:R-:W-:-:S04]  /*12e0*/  LOP3.LUT R0, R3, 0x80000000, R0, 0x48, !PT ;  /* 0x8000000003007812 */ /* 0x000fc800078e4800 */
[----:B------:R-:W-:Y:S01]  /*12f0*/  LOP3.LUT R0, R0, 0x7f800000, RZ, 0xfc, !PT ;  /* 0x7f80000000007812 */ /* 0x000fe200078efcff */
[----:B------:R-:W-:Y:S06]  /*1300*/  BRA `(.L_x_18) ;  /* 0x0000000000147947 */ /* 0x000fec0003800000 */
.L_x_12:
[----:B------:R-:W-:Y:S01]  /*1310*/  LOP3.LUT R0, R3, 0x80000000, R0, 0x48, !PT ;  /* 0x8000000003007812 */ /* 0x000fe200078e4800 */
[----:B------:R-:W-:Y:S06]  /*1320*/  BRA `(.L_x_18) ;  /* 0x00000000000c7947 */ /* 0x000fec0003800000 */
.L_x_11:
[----:B------:R-:W0:Y:S01]  /*1330*/  MUFU.RSQ R0, -QNAN ;  /* 0xffc0000000007908 */ /* 0x000e220000001400 */
[----:B------:R-:W-:Y:S05]  /*1340*/  BRA `(.L_x_18) ;  /* 0x0000000000047947 */ /* 0x000fea0003800000 */
.L_x_10:
[----:B------:R-:W-:-:S07]  /*1350*/  FADD.FTZ R0, R0, R3 ;  /* 0x0000000300007221 */ /* 0x000fce0000010000 */
.L_x_18:
[----:B------:R-:W-:Y:S05]  /*1360*/  BSYNC.RECONVERGENT B1 ;  /* 0x0000000000017941 */ /* 0x000fea0003800200 */
.L_x_8:
[----:B------:R-:W-:Y:S01]  /*1370*/  MOV R2, R5 ;  /* 0x0000000500027202 */ /* 0x000fe20000000f00 */
[----:B------:R-:W-:-:S04]  /*1380*/  IMAD.MOV.U32 R3, RZ, RZ, 0x0 ;  /* 0x00000000ff037424 */ /* 0x000fc800078e00ff */
[----:B0-----:R-:W-:Y:S05]  /*1390*/  RET.REL.NODEC R2 `(_Z23source_injection_kernelPfS_S_S_iiiiiiiiiiiiiiffffffi) ;  /* 0xffffffec02187950 */ /* 0x001fea0003c3ffff */
.L_x_19:
[----:B------:R-:W-:-:S00]  /*13a0*/  BRA `(.L_x_19) ;  /* 0xfffffffc00fc7947 */ /* 0x000fc0000383ffff */
[----:B------:R-:W-:-:S00]  /*13b0*/  NOP ;  /* 0x0000000000007918 */ /* 0x000fc00000000000 */
        /* <DEDUP_REMOVED lines=12> */
.L_x_34:


//--------------------- .text._Z14stencil_kernelPfS_iiiiiiiiiiiifffffi --------------------------
	.section	.text._Z14stencil_kernelPfS_iiiiiiiiiiiifffffi,"ax",@progbits
	.align	128
        .global         _Z14stencil_kernelPfS_iiiiiiiiiiiifffffi
        .type           _Z14stencil_kernelPfS_iiiiiiiiiiiifffffi,@function
        .size           _Z14stencil_kernelPfS_iiiiiiiiiiiifffffi,(.L_x_35 - _Z14stencil_kernelPfS_iiiiiiiiiiiifffffi)
        .other          _Z14stencil_kernelPfS_iiiiiiiiiiiifffffi,@"STO_CUDA_ENTRY STV_DEFAULT"
_Z14stencil_kernelPfS_iiiiiiiiiiiifffffi:
.text._Z14stencil_kernelPfS_iiiiiiiiiiiifffffi:
[----:B------:R-:W-:Y:S01]  /*0000*/  LDC R1, c[0x0][0x37c] ;  /* 0x0000df00ff017b82 */ /* 0x000fe20000000800 */
[----:B------:R-:W0:Y:S07]  /*0010*/  S2R R5, SR_TID.Y ;  /* 0x0000000000057919 */ /* 0x000e2e0000002200 */
[----:B------:R-:W1:Y:S01]  /*0020*/  LDC R0, c[0x0][0x360] ;  /* 0x0000d800ff007b82 */ /* 0x000e620000000800 */
[----:B------:R-:W2:Y:S01]  /*0030*/  LDCU.128 UR8, c[0x0][0x3a0] ;  /* 0x00007400ff0877ac */ /* 0x000ea20008000c00 */
[----:B------:R-:W1:Y:S01]  /*0040*/  S2R R3, SR_TID.X ;  /* 0x0000000000037919 */ /* 0x000e620000002100 */
[----:B------:R-:W3:Y:S01]  /*0050*/  LDCU UR7, c[0x0][0x39c] ;  /* 0x00007380ff0777ac */ /* 0x000ee20008000800 */
[----:B------:R-:W4:Y:S04]  /*0060*/  S2R R7, SR_TID.Z ;  /* 0x0000000000077919 */ /* 0x000f280000002300 */
[----:B------:R-:W0:Y:S01]  /*0070*/  S2UR UR5, SR_CTAID.Y ;  /* 0x00000000000579c3 */ /* 0x000e220000002600 */
[----:B------:R-:W5:Y:S07]  /*0080*/  LDCU UR12, c[0x0][0x3b0] ;  /* 0x00007600ff0c77ac */ /* 0x000f6e0008000800 */
[----:B------:R-:W0:Y:S08]  /*0090*/  LDC R2, c[0x0][0x364] ;  /* 0x0000d900ff027b82 */ /* 0x000e300000000800 */
[----:B------:R-:W1:Y:S08]  /*00a0*/  S2UR UR4, SR_CTAID.X ;  /* 0x00000000000479c3 */ /* 0x000e700000002500 */
[----:B------:R-:W4:Y:S08]  /*00b0*/  S2UR UR6, SR_CTAID.Z ;  /* 0x00000000000679c3 */ /* 0x000f300000002700 */
[----:B------:R-:W4:Y:S01]  /*00c0*/  LDC R4, c[0x0][0x368] ;  /* 0x0000da00ff047b82 */ /* 0x000f220000000800 */
[----:B0-----:R-:W-:-:S05]  /*00d0*/  IMAD R2, R2, UR5, R5 ;  /* 0x0000000502027c24 */ /* 0x001fca000f8e0205 */
[----:B--2---:R-:W-:Y:S01]  /*00e0*/  IADD3 R16, PT, PT, R2, UR9, RZ ;  /* 0x0000000902107c10 */ /* 0x004fe2000fffe0ff */
[----:B-1----:R-:W-:-:S03]  /*00f0*/  IMAD R0, R0, UR4, R3 ;  /* 0x0000000400007c24 */ /* 0x002fc6000f8e0203 */
[----:B------:R-:W-:Y:S02]  /*0100*/  ISETP.GT.AND P0, PT, R16, UR10, PT ;  /* 0x0000000a10007c0c */ /* 0x000fe4000bf04270 */
[----:B---3--:R-:W-:-:S04]  /*0110*/  IADD3 R0, PT, PT, R0, UR7, RZ ;  /* 0x0000000700007c10 */ /* 0x008fc8000fffe0ff */
[----:B------:R-:W-:Y:S01]  /*0120*/  ISETP.GT.OR P0, PT, R0, UR8, P0 ;  /* 0x0000000800007c0c */ /* 0x000fe20008704670 */
[----:B----4-:R-:W-:-:S05]  /*0130*/  IMAD R2, R4, UR6, R7 ;  /* 0x0000000604027c24 */ /* 0x010fca000f8e0207 */
[----:B------:R-:W-:-:S04]  /*0140*/  IADD3 R18, PT, PT, R2, UR11, RZ ;  /* 0x0000000b02127c10 */ /* 0x000fc8000fffe0ff */
[----:B-----5:R-:W-:-:S13]  /*0150*/  ISETP.GT.OR P0, PT, R18, UR12, P0 ;  /* 0x0000000c12007c0c */ /* 0x020fda0008704670 */
[----:B------:R-:W-:Y:S05]  /*0160*/  @P0 EXIT ;  /* 0x000000000000094d */ /* 0x000fea0003800000 */
[----:B------:R-:W0:Y:S01]  /*0170*/  LDC.64 R6, c[0x0][0x390] ;  /* 0x0000e400ff067b82 */ /* 0x000e220000000a00 */
[----:B------:R-:W1:Y:S01]  /*0180*/  LDCU.64 UR6, c[0x0][0x3d0] ;  /* 0x00007a00ff0677ac */ /* 0x000e620008000a00 */
[----:B------:R-:W0:Y:S06]  /*0190*/  LDCU UR4, c[0x0][0x3b4] ;  /* 0x00007680ff0477ac */ /* 0x000e2c0008000800 */
[----:B------:R-:W2:Y:S08]  /*01a0*/  LDC R25, c[0x0][0x398] ;  /* 0x0000e600ff197b82 */ /* 0x000eb00000000800 */
[----:B------:R-:W3:Y:S01]  /*01b0*/  LDC.64 R2, c[0x0][0x380] ;  /* 0x0000e000ff027b82 */ /* 0x000ee20000000a00 */
[----:B-1----:R-:W-:-:S02]  /*01c0*/  IADD3 R17, PT, PT, R0, UR7, RZ ;  /* 0x0000000700117c10 */ /* 0x002fc4000fffe0ff */
[----:B------:R-:W-:Y:S02]  /*01d0*/  IADD3 R16, PT, PT, R16, UR7, RZ ;  /* 0x0000000710107c10 */ /* 0x000fe4000fffe0ff */
[----:B------:R-:W-:Y:S01]  /*01e0*/  IADD3 R18, PT, PT, R18, UR7, RZ ;  /* 0x0000000712127c10 */ /* 0x000fe2000fffe0ff */
[----:B0-----:R-:W-:Y:S01]  /*01f0*/  IMAD R4, R6, UR4, R17 ;  /* 0x0000000406047c24 */ /* 0x001fe2000f8e0211 */
[----:B------:R-:W0:Y:S04]  /*0200*/  LDCU.64 UR4, c[0x0][0x358] ;  /* 0x00006b00ff0477ac */ /* 0x000e280008000a00 */
[C---:B------:R-:W-:Y:S01]  /*0210*/  IADD3 R5, PT, PT, R4.reuse, 0x2, RZ ;  /* 0x0000000204057810 */ /* 0x040fe20007ffe0ff */
[----:B------:R-:W1:Y:S01]  /*0220*/  LDCU UR7, c[0x0][0x3b8] ;  /* 0x00007700ff0777ac */ /* 0x000e620008000800 */
[C---:B------:R-:W-:Y:S01]  /*0230*/  IADD3 R0, PT, PT, R4.reuse, -0x2, RZ ;  /* 0xfffffffe04007810 */ /* 0x040fe20007ffe0ff */
[----:B------:R-:W-:-:S02]  /*0240*/  IMAD R4, R4, R7, R16 ;  /* 0x0000000704047224 */ /* 0x000fc400078e0210 */
[-CC-:B------:R-:W-:Y:S02]  /*0250*/  IMAD R5, R5, R7.reuse, R16.reuse ;  /* 0x0000000705057224 */ /* 0x180fe400078e0210 */
[----:B------:R-:W-:Y:S01]  /*0260*/  IMAD R0, R0, R7, R16 ;  /* 0x0000000700007224 */ /* 0x000fe200078e0210 */
[C---:B------:R-:W-:Y:S01]  /*0270*/  IADD3 R8, PT, PT, R4.reuse, -0x2, RZ ;  /* 0xfffffffe04087810 */ /* 0x040fe20007ffe0ff */
[--C-:B--2---:R-:W-:Y:S01]  /*0280*/  IMAD R5, R5, R25, R18.reuse ;  /* 0x0000001905057224 */ /* 0x104fe200078e0212 */
[----:B------:R-:W-:Y:S01]  /*0290*/  IADD3 R15, PT, PT, R4, R7, RZ ;  /* 0x00000007040f7210 */ /* 0x000fe20007ffe0ff */
[----:B------:R-:W-:Y:S02]  /*02a0*/  IMAD R11, R0, R25, R18 ;  /* 0x00000019000b7224 */ /* 0x000fe400078e0212 */
[----:B---3--:R-:W-:-:S04]  /*02b0*/  IMAD.WIDE R20, R5, 0x4, R2 ;  /* 0x0000000405147825 */ /* 0x008fc800078e0202 */
[----:B------:R-:W-:Y:S02]  /*02c0*/  VIADD R5, R4, 0x2 ;  /* 0x0000000204057836 */ /* 0x000fe40000000000 */
[-CC-:B------:R-:W-:Y:S01]  /*02d0*/  IMAD R29, R8, R25.reuse, R18.reuse ;  /* 0x00000019081d7224 */ /* 0x180fe200078e0212 */
[----:B0-----:R0:W2:Y:S01]  /*02e0*/  LDG.E R20, desc[UR4][R20.64] ;  /* 0x0000000414147981 */ /* 0x0010a2000c1e1900 */
[----:B------:R-:W3:Y:S01]  /*02f0*/  LDC.64 R8, c[0x0][0x388] ;  /* 0x0000e200ff087b82 */ /* 0x000ee20000000a00 */
[-CC-:B------:R-:W-:Y:S02]  /*0300*/  IMAD R13, R5, R25.reuse, R18.reuse ;  /* 0x00000019050d7224 */ /* 0x180fe400078e0212 */
[----:B------:R-:W-:Y:S01]  /*0310*/  IMAD R5, R4, R25, R18 ;  /* 0x0000001904057224 */ /* 0x000fe200078e0212 */
[----:B------:R-:W-:Y:S01]  /*0320*/  IADD3 R14, PT, PT, R0, R7, RZ ;  /* 0x00000007000e7210 */ /* 0x000fe20007ffe0ff */
[----:B------:R-:W-:-:S04]  /*0330*/  IMAD.WIDE R10, R11, 0x4, R2 ;  /* 0x000000040b0a7825 */ /* 0x000fc800078e0202 */
[--C-:B------:R-:W-:Y:S01]  /*0340*/  IMAD.WIDE R4, R5, 0x4, R2.reuse ;  /* 0x0000000405047825 */ /* 0x100fe200078e0202 */
[----:B------:R4:W2:Y:S03]  /*0350*/  LDG.E R23, desc[UR4][R10.64] ;  /* 0x000000040a177981 */ /* 0x0008a6000c1e1900 */
[----:B------:R-:W-:-:S04]  /*0360*/  IMAD.WIDE R28, R29, 0x4, R2 ;  /* 0x000000041d1c7825 */ /* 0x000fc800078e0202 */
[----:B------:R-:W-:Y:S01]  /*0370*/  IMAD.WIDE R12, R13, 0x4, R2 ;  /* 0x000000040d0c7825 */ /* 0x000fe200078e0202 */
[----:B------:R-:W5:Y:S03]  /*0380*/  LDG.E R19, desc[UR4][R28.64] ;  /* 0x000000041c137981 */ /* 0x000f66000c1e1900 */
[-CC-:B0-----:R-:W-:Y:S01]  /*0390*/  IMAD R21, R15, R25.reuse, R18.reuse ;  /* 0x000000190f157224 */ /* 0x181fe200078e0212 */
[----:B------:R0:W5:Y:S01]  /*03a0*/  LDG.E R0, desc[UR4][R12.64] ;  /* 0x000000040c007981 */ /* 0x000162000c1e1900 */
[----:B------:R-:W-:Y:S02]  /*03b0*/  IMAD R15, R14, R25, R18 ;  /* 0x000000190e0f7224 */ /* 0x000fe400078e0212 */
[----:B----4-:R-:W-:-:S04]  /*03c0*/  IMAD.WIDE R10, R25, 0x4, R4 ;  /* 0x00000004190a7825 */ /* 0x010fc800078e0204 */
[----:B------:R-:W-:Y:S02]  /*03d0*/  IMAD.WIDE R26, R25, 0x4, R28 ;  /* 0x00000004191a7825 */ /* 0x000fe400078e021c */
[----:B------:R-:W4:Y:S02]  /*03e0*/  LDG.E R11, desc[UR4][R10.64] ;  /* 0x000000040a0b7981 */ /* 0x000f24000c1e1900 */
[----:B0-----:R-:W-:Y:S02]  /*03f0*/  IMAD.WIDE R12, R21, 0x4, R2 ;  /* 0x00000004150c7825 */ /* 0x001fe400078e0202 */
[----:B------:R-:W4:Y:S02]  /*0400*/  LDG.E R21, desc[UR4][R4.64] ;  /* 0x0000000404157981 */ /* 0x000f24000c1e1900 */
[----:B------:R-:W-:Y:S02]  /*0410*/  IMAD R24, R17, R7, R16 ;  /* 0x0000000711187224 */ /* 0x000fe400078e0210 */
[----:B------:R-:W-:Y:S01]  /*0420*/  IMAD.WIDE R14, R15, 0x4, R2 ;  /* 0x000000040f0e7825 */ /* 0x000fe200078e0202 */
[----:B------:R-:W4:Y:S03]  /*0430*/  LDG.E R22, desc[UR4][R26.64] ;  /* 0x000000041a167981 */ /* 0x000f26000c1e1900 */
[----:B-1----:R-:W-:Y:S01]  /*0440*/  IMAD R6, R6, UR7, R17 ;  /* 0x0000000706067c24 */ /* 0x002fe2000f8e0211 */
[----:B------:R-:W4:Y:S01]  /*0450*/  LDG.E R12, desc[UR4][R12.64] ;  /* 0x000000040c0c7981 */ /* 0x000f22000c1e1900 */
[----:B------:R-:W-:-:S02]  /*0460*/  IMAD R24, R24, R25, R18 ;  /* 0x0000001918187224 */ /* 0x000fc400078e0212 */
[----:B------:R-:W-:Y:S01]  /*0470*/  IMAD R6, R6, R7, R16 ;  /* 0x0000000706067224 */ /* 0x000fe200078e0210 */
[----:B------:R-:W4:Y:S01]  /*0480*/  LDG.E R15, desc[UR4][R14.64] ;  /* 0x000000040e0f7981 */ /* 0x000f22000c1e1900 */
[----:B---3--:R-:W-:-:S03]  /*0490*/  IMAD.WIDE R8, R24, 0x4, R8 ;  /* 0x0000000418087825 */ /* 0x008fc600078e0208 */
[----:B------:R-:W3:Y:S01]  /*04a0*/  LDG.E R27, desc[UR4][R4.64+-0x8] ;  /* 0xfffff804041b7981 */ /* 0x000ee2000c1e1900 */
[----:B------:R-:W-:Y:S02]  /*04b0*/  IMAD R25, R6, R25, R18 ;  /* 0x0000001906197224 */ /* 0x000fe400078e0212 */
[----:B------:R-:W0:Y:S01]  /*04c0*/  LDC.64 R6, c[0x0][0x3c0] ;  /* 0x0000f000ff067b82 */ /* 0x000e220000000a00 */
[----:B------:R-:W3:Y:S01]  /*04d0*/  LDG.E R26, desc[UR4][R4.64+0x8] ;  /* 0x00000804041a7981 */ /* 0x000ee2000c1e1900 */
[----:B------:R-:W-:-:S03]  /*04e0*/  IMAD.WIDE R24, R25, 0x4, R2 ;  /* 0x0000000419187825 */ /* 0x000fc600078e0202 */
[----:B------:R-:W3:Y:S03]  /*04f0*/  LDG.E R10, desc[UR4][R4.64+-0x4] ;  /* 0xfffffc04040a7981 */ /* 0x000ee6000c1e1900 */
[----:B------:R-:W1:Y:S01]  /*0500*/  LDC.64 R2, c[0x0][0x3c8] ;  /* 0x0000f200ff027b82 */ /* 0x000e620000000a00 */
[----:B------:R-:W3:Y:S04]  /*0510*/  LDG.E R29, desc[UR4][R4.64+0x4] ;  /* 0x00000404041d7981 */ /* 0x000ee8000c1e1900 */
[----:B------:R-:W3:Y:S04]  /*0520*/  LDG.E R9, desc[UR4][R8.64] ;  /* 0x0000000408097981 */ /* 0x000ee8000c1e1900 */
[----:B------:R-:W3:Y:S01]  /*0530*/  LDG.E R24, desc[UR4][R24.64] ;  /* 0x0000000418187981 */ /* 0x000ee2000c1e1900 */
[----:B------:R-:W-:Y:S01]  /*0540*/  BSSY.RECONVERGENT B0, `(.L_x_20) ;  /* 0x0000022000007945 */ /* 0x000fe20003800200 */
[----:B--2---:R-:W-:Y:S01]  /*0550*/  FADD R23, R23, R20 ;  /* 0x0000001417177221 */ /* 0x004fe20000000000 */
[----:B-----5:R-:W-:Y:S01]  /*0560*/  FADD R19, R19, R0 ;  /* 0x0000000013137221 */ /* 0x020fe20000000000 */
[----:B----4-:R-:W-:-:S04]  /*0570*/  FMUL R0, R21, -2.5 ;  /* 0xc020000015007820 */ /* 0x010fc80000400000 */
[--C-:B------:R-:W-:Y:S01]  /*0580*/  FFMA R19, R19, -0.083333335816860198975, R0.reuse ;  /* 0xbdaaaaab13137823 */ /* 0x100fe20000000000 */
[----:B------:R-:W-:Y:S01]  /*0590*/  FADD R22, R22, R11 ;  /* 0x0000000b16167221 */ /* 0x000fe20000000000 */
[----:B------:R-:W-:-:S03]  /*05a0*/  FFMA R23, R23, -0.083333335816860198975, R0 ;  /* 0xbdaaaaab17177823 */ /* 0x000fc60000000000 */
[----:B------:R-:W-:Y:S01]  /*05b0*/  FFMA R22, R22, 1.3333333730697631836, R19 ;  /* 0x3faaaaab16167823 */ /* 0x000fe20000000013 */
[----:B------:R-:W-:-:S03]  /*05c0*/  FADD R12, R15, R12 ;  /* 0x0000000c0f0c7221 */ /* 0x000fc60000000000 */
[----:B-1----:R-:W-:Y:S01]  /*05d0*/  FMUL R22, R22, R3 ;  /* 0x0000000316167220 */ /* 0x002fe20000400000 */
[----:B---3--:R-:W-:Y:S01]  /*05e0*/  FADD R27, R27, R26 ;  /* 0x0000001a1b1b7221 */ /* 0x008fe20000000000 */
[----:B------:R-:W-:-:S03]  /*05f0*/  FFMA R23, R12, 1.3333333730697631836, R23 ;  /* 0x3faaaaab0c177823 */ /* 0x000fc60000000017 */
[----:B------:R-:W-:Y:S01]  /*0600*/  FFMA R27, R27, -0.083333335816860198975, R0 ;  /* 0xbdaaaaab1b1b7823 */ /* 0x000fe20000000000 */
[----:B0-----:R-:W-:Y:S01]  /*0610*/  FADD R0, R7, R7 ;  /* 0x0000000707007221 */ /* 0x001fe20000000000 */
[----:B------:R-:W-:Y:S01]  /*0620*/  FADD R10, R10, R29 ;  /* 0x0000001d0a0a7221 */ /* 0x000fe20000000000 */
[----:B------:R-:W-:Y:S02]  /*0630*/  FFMA R2, R23, R2, R22 ;  /* 0x0000000217027223 */ /* 0x000fe40000000016 */
[----:B------:R-:W-:Y:S01]  /*0640*/  FMUL R21, R21, R0 ;  /* 0x0000000015157220 */ /* 0x000fe20000400000 */
[----:B------:R-:W0:Y:S01]  /*0650*/  MUFU.RCP R4, R9 ;  /* 0x0000000900047308 */ /* 0x000e220000001000 */
[----:B------:R-:W-:Y:S02]  /*0660*/  FFMA R27, R10, 1.3333333730697631836, R27 ;  /* 0x3faaaaab0a1b7823 */ /* 0x000fe4000000001b */
[----:B------:R-:W-:Y:S02]  /*0670*/  FFMA R21, R24, R7, -R21 ;  /* 0x0000000718157223 */ /* 0x000fe40000000815 */
[----:B------:R-:W-:Y:S01]  /*0680*/  FFMA R2, R27, UR6, R2 ;  /* 0x000000061b027c23 */ /* 0x000fe20008000002 */
[----:B------:R-:W-:-:S03]  /*0690*/  FMUL R0, R6, R6 ;  /* 0x0000000606007220 */ /* 0x000fc60000400000 */
[----:B------:R-:W-:-:S04]  /*06a0*/  FFMA R21, R21, -R9, R2 ;  /* 0x8000000915157223 */ /* 0x000fc80000000002 */
[----:B------:R-:W-:-:S04]  /*06b0*/  FMUL R0, R0, R21 ;  /* 0x0000001500007220 */ /* 0x000fc80000400000 */
[----:B------:R-:W1:Y:S01]  /*06c0*/  FCHK P0, R0, R9 ;  /* 0x0000000900007302 */ /* 0x000e620000000000 */
[----:B0-----:R-:W-:-:S04]  /*06d0*/  FFMA R3, -R9, R4, 1 ;  /* 0x3f80000009037423 */ /* 0x001fc80000000104 */
[----:B------:R-:W-:-:S04]  /*06e0*/  FFMA R3, R4, R3, R4 ;  /* 0x0000000304037223 */ /* 0x000fc80000000004 */
[----:B------:R-:W-:-:S04]  /*06f0*/  FFMA R2, R0, R3, RZ ;  /* 0x0000000300027223 */ /* 0x000fc800000000ff */
[----:B------:R-:W-:-:S04]  /*0700*/  FFMA R4, -R9, R2, R0 ;  /* 0x0000000209047223 */ /* 0x000fc80000000100 */
[----:B------:R-:W-:Y:S01]  /*0710*/  FFMA R5, R3, R4, R2 ;  /* 0x0000000403057223 */ /* 0x000fe20000000002 */
[----:B-1----:R-:W-:Y:S06]  /*0720*/  @!P0 BRA `(.L_x_21) ;  /* 0x00000000000c8947 */ /* 0x002fec0003800000 */
[----:B------:R-:W-:-:S07]  /*0730*/  MOV R2, 0x750 ;  /* 0x0000075000027802 */ /* 0x000fce0000000f00 */
[----:B------:R-:W-:Y:S05]  /*0740*/  CALL.REL.NOINC `($__internal_1_$__cuda_sm3x_div_rn_noftz_f32_slowpath) ;  /* 0x0000000000307944 */ /* 0x000fea0003c00000 */
[----:B------:R-:W-:-:S07]  /*0750*/  MOV R5, R0 ;  /* 0x0000000000057202 */ /* 0x000fce0000000f00 */
.L_x_21:
[----:B------:R-:W-:Y:S05]  /*0760*/  BSYNC.RECONVERGENT B0 ;  /* 0x0000000000007941 */ /* 0x000fea0003800200 */
.L_x_20:
[----:B------:R-:W0:Y:S01]  /*0770*/  LDC.64 R6, c[0x0][0x390] ;  /* 0x0000e400ff067b82 */ /* 0x000e220000000a00 */
[----:B------:R-:W0:Y:S01]  /*0780*/  LDCU UR6, c[0x0][0x3bc] ;  /* 0x00007780ff0677ac */ /* 0x000e220008000800 */
[----:B------:R-:W1:Y:S06]  /*0790*/  LDCU UR7, c[0x0][0x398] ;  /* 0x00007300ff0777ac */ /* 0x000e6c0008000800 */
[----:B------:R-:W2:Y:S01]  /*07a0*/  LDC.64 R2, c[0x0][0x380] ;  /* 0x0000e000ff027b82 */ /* 0x000ea20000000a00 */
[----:B0-----:R-:W-:-:S04]  /*07b0*/  IMAD R17, R6, UR6, R17 ;  /* 0x0000000606117c24 */ /* 0x001fc8000f8e0211 */
[----:B------:R-:W-:-:S04]  /*07c0*/  IMAD R17, R17, R7, R16 ;  /* 0x0000000711117224 */ /* 0x000fc800078e0210 */
[----:B-1----:R-:W-:-:S04]  /*07d0*/  IMAD R17, R17, UR7, R18 ;  /* 0x0000000711117c24 */ /* 0x002fc8000f8e0212 */
[----:B--2---:R-:W-:-:S05]  /*07e0*/  IMAD.WIDE R2, R17, 0x4, R2 ;  /* 0x0000000411027825 */ /* 0x004fca00078e0202 */
[----:B------:R-:W-:Y:S01]  /*07f0*/  STG.E desc[UR4][R2.64], R5 ;  /* 0x0000000502007986 */ /* 0x000fe2000c101904 */
[----:B------:R-:W-:Y:S05]  /*0800*/  EXIT ;  /* 0x000000000000794d */ /* 0x000fea0003800000 */
        .weak           $__internal_1_$__cuda_sm3x_div_rn_noftz_f32_slowpath
        .type           $__internal_1_$__cuda_sm3x_div_rn_noftz_f32_slowpath,@function
        .size           $__internal_1_$__cuda_sm3x_div_rn_noftz_f32_slowpath,(.L_x_35 - $__internal_1_$__cuda_sm3x_div_rn_noftz_f32_slowpath)
$__internal_1_$__cuda_sm3x_div_rn_noftz_f32_slowpath:
[----:B------:R-:W-:Y:S01]  /*0810*/  SHF.R.U32.HI R4, RZ, 0x17, R9 ;  /* 0x00000017ff047819 */ /* 0x000fe20000011609 */
[----:B------:R-:W-:Y:S01]  /*0820*/  BSSY.RECONVERGENT B1, `(.L_x_22) ;  /* 0x0000064000017945 */ /* 0x000fe20003800200 */
[----:B------:R-:W-:Y:S02]  /*0830*/  SHF.R.U32.HI R3, RZ, 0x17, R0 ;  /* 0x00000017ff037819 */ /* 0x000fe40000011600 */
[----:B------:R-:W-:Y:S02]  /*0840*/  LOP3.LUT R6, R4, 0xff, RZ, 0xc0, !PT ;  /* 0x000000ff04067812 */ /* 0x000fe400078ec0ff */
[----:B------:R-:W-:Y:S02]  /*0850*/  LOP3.LUT R5, R3, 0xff, RZ, 0xc0, !PT ;  /* 0x000000ff03057812 */ /* 0x000fe400078ec0ff */
[----:B------:R-:W-:Y:S02]  /*0860*/  IADD3 R10, PT, PT, R6, -0x1, RZ ;  /* 0xffffffff060a7810 */ /* 0x000fe40007ffe0ff */
[----:B------:R-:W-:-:S02]  /*0870*/  IADD3 R8, PT, PT, R5, -0x1, RZ ;  /* 0xffffffff05087810 */ /* 0x000fc40007ffe0ff */
[----:B------:R-:W-:Y:S02]  /*0880*/  ISETP.GT.U32.AND P0, PT, R10, 0xfd, PT ;  /* 0x000000fd0a00780c */ /* 0x000fe40003f04070 */
[----:B------:R-:W-:Y:S02]  /*0890*/  MOV R7, R0 ;  /* 0x0000000000077202 */ /* 0x000fe40000000f00 */
[----:B------:R-:W-:-:S13]  /*08a0*/  ISETP.GT.U32.OR P0, PT, R8, 0xfd, P0 ;  /* 0x000000fd0800780c */ /* 0x000fda0000704470 */
[----:B------:R-:W-:Y:S01]  /*08b0*/  @!P0 IMAD.MOV.U32 R4, RZ, RZ, RZ ;  /* 0x000000ffff048224 */ /* 0x000fe200078e00ff */
[----:B------:R-:W-:Y:S06]  /*08c0*/  @!P0 BRA `(.L_x_23) ;  /* 0x0000000000608947 */ /* 0x000fec0003800000 */
[----:B------:R-:W-:Y:S02]  /*08d0*/  FSETP.GTU.FTZ.AND P0, PT, |R0|, +INF , PT ;  /* 0x7f8000000000780b */ /* 0x000fe40003f1c200 */
[----:B------:R-:W-:Y:S02]  /*08e0*/  FSETP.GTU.FTZ.AND P1, PT, |R9|, +INF , PT ;  /* 0x7f8000000900780b */ /* 0x000fe40003f3c200 */
[----:B------:R-:W-:Y:S02]  /*08f0*/  MOV R3, R9 ;  /* 0x0000000900037202 */ /* 0x000fe40000000f00 */
        /* <DEDUP_REMOVED lines=16> */
[----:B------:R-:W-:Y:S01]  /*0a00*/  @P0 MOV R4, RZ ;  /* 0x000000ff00040202 */ /* 0x000fe20000000f00 */
[----:B------:R-:W-:Y:S01]  /*0a10*/  @!P0 FFMA R7, R0, 1.84467440737095516160e+19, RZ ;  /* 0x5f80000000078823 */ /* 0x000fe200000000ff */
[----:B------:R-:W-:Y:S01]  /*0a20*/  @!P0 MOV R4, 0xffffffc0 ;  /* 0xffffffc000048802 */ /* 0x000fe20000000f00 */
[----:B------:R-:W-:-:S03]  /*0a30*/  @!P1 FFMA R9, R3, 1.84467440737095516160e+19, RZ ;  /* 0x5f80000003099823 */ /* 0x000fc600000000ff */
[----:B------:R-:W-:-:S07]  /*0a40*/  @!P1 IADD3 R4, PT, PT, R4, 0x40, RZ ;  /* 0x0000004004049810 */ /* 0x000fce0007ffe0ff */
.L_x_23:
[----:B------:R-:W-:Y:S01]  /*0a50*/  LEA R0, R6, 0xc0800000, 0x17 ;  /* 0xc080000006007811 */ /* 0x000fe200078eb8ff */
[----:B------:R-:W-:Y:S01]  /*0a60*/  BSSY.RECONVERGENT B2, `(.L_x_28) ;  /* 0x0000036000027945 */ /* 0x000fe20003800200 */
[----:B------:R-:W-:Y:S02]  /*0a70*/  IADD3 R5, PT, PT, R5, -0x7f, RZ ;  /* 0xffffff8105057810 */ /* 0x000fe40007ffe0ff */
[----:B------:R-:W-:-:S03]  /*0a80*/  IADD3 R9, PT, PT, -R0, R9, RZ ;  /* 0x0000000900097210 */ /* 0x000fc60007ffe1ff */
[----:B------:R-:W-:Y:S01]  /*0a90*/  IMAD R0, R5, -0x800000, R7 ;  /* 0xff80000005007824 */ /* 0x000fe200078e0207 */
[----:B------:R-:W0:Y:S01]  /*0aa0*/  MUFU.RCP R3, R9 ;  /* 0x0000000900037308 */ /* 0x000e220000001000 */
[----:B------:R-:W-:Y:S01]  /*0ab0*/  FADD.FTZ R11, -R9, -RZ ;  /* 0x800000ff090b7221 */ /* 0x000fe20000010100 */
        /* <DEDUP_REMOVED lines=11> */
[----:B------:R-:W-:-:S04]  /*0b70*/  IADD3 R9, PT, PT, R3, R5, RZ ;  /* 0x0000000503097210 */ /* 0x000fc80007ffe0ff */
[----:B------:R-:W-:-:S04]  /*0b80*/  IADD3 R3, PT, PT, R9, -0x1, RZ ;  /* 0xffffffff09037810 */ /* 0x000fc80007ffe0ff */
        /* <DEDUP_REMOVED lines=9> */
[CCC-:B------:R-:W-:Y:S01]  /*0c20*/  FFMA.RZ R3, R10.reuse, R8.reuse, R7.reuse ;  /* 0x000000080a037223 */ /* 0x1c0fe2000000c007 */
[C---:B------:R-:W-:Y:S01]  /*0c30*/  IADD3 R6, PT, PT, R9.reuse, 0x20, RZ ;  /* 0x0000002009067810 */ /* 0x040fe20007ffe0ff */
[CCC-:B------:R-:W-:Y:S01]  /*0c40*/  FFMA.RM R4, R10.reuse, R8.reuse, R7.reuse ;  /* 0x000000080a047223 */ /* 0x1c0fe20000004007 */
[----:B------:R-:W-:Y:S02]  /*0c50*/  ISETP.NE.AND P2, PT, R9, RZ, PT ;  /* 0x000000ff0900720c */ /* 0x000fe40003f45270 */
[----:B------:R-:W-:Y:S01]  /*0c60*/  LOP3.LUT R5, R3, 0x7fffff, RZ, 0xc0, !PT ;  /* 0x007fffff03057812 */ /* 0x000fe200078ec0ff */
[----:B------:R-:W-:Y:S01]  /*0c70*/  FFMA.RP R3, R10, R8, R7 ;  /* 0x000000080a037223 */ /* 0x000fe20000008007 */
[----:B------:R-:W-:Y:S02]  /*0c80*/  ISETP.NE.AND P1, PT, R9, RZ, PT ;  /* 0x000000ff0900720c */ /* 0x000fe40003f25270 */
        /* <DEDUP_REMOVED lines=11> */
[----:B------:R-:W-:-:S04]  /*0d40*/  LOP3.LUT R3, R3, R4, RZ, 0xc0, !PT ;  /* 0x0000000403037212 */ /* 0x000fc800078ec0ff */
[----:B------:R-:W-:-:S04]  /*0d50*/  IADD3 R3, PT, PT, R6, R3, RZ ;  /* 0x0000000306037210 */ /* 0x000fc80007ffe0ff */
[----:B------:R-:W-:Y:S01]  /*0d60*/  LOP3.LUT R0, R3, R0, RZ, 0xfc, !PT ;  /* 0x0000000003007212 */ /* 0x000fe200078efcff */
[----:B------:R-:W-:Y:S06]  /*0d70*/  BRA `(.L_x_31) ;  /* 0x0000000000107947 */ /* 0x000fec0003800000 */
.L_x_30:
[----:B------:R-:W-:-:S04]  /*0d80*/  LOP3.LUT R0, R0, 0x80000000, RZ, 0xc0, !PT ;  /* 0x8000000000007812 */ /* 0x000fc800078ec0ff */
[----:B------:R-:W-:Y:S01]  /*0d90*/  LOP3.LUT R0, R0, 0x7f800000, RZ, 0xfc, !PT ;  /* 0x7f80000000007812 */ /* 0x000fe200078efcff */
[----:B------:R-:W-:Y:S06]  /*0da0*/  BRA `(.L_x_31) ;  /* 0x0000000000047947 */ /* 0x000fec0003800000 */
.L_x_29:
[----:B------:R-:W-:-:S07]  /*0db0*/  LEA R0, R5, R0, 0x17 ;  /* 0x0000000005007211 */ /* 0x000fce00078eb8ff */
.L_x_31:
[----:B------:R-:W-:Y:S05]  /*0dc0*/  BSYNC.RECONVERGENT B2 ;  /* 0x0000000000027941 */ /* 0x000fea0003800200 */
.L_x_28:
[----:B------:R-:W-:Y:S05]  /*0dd0*/  BRA `(.L_x_32) ;  /* 0x0000000000207947 */ /* 0x000fea0003800000 */
.L_x_27:
[----:B------:R-:W-:-:S04]  /*0de0*/  LOP3.LUT R0, R9, 0x80000000, R7, 0x48, !PT ;  /* 0x8000000009007812 */ /* 0x000fc800078e4807 */
[----:B------:R-:W-:Y:S01]  /*0df0*/  LOP3.LUT R0, R0, 0x7f800000, RZ, 0xfc, !PT ;  /* 0x7f80000000007812 */ /* 0x000fe200078efcff */
[----:B------:R-:W-:Y:S06]  /*0e00*/  BRA `(.L_x_32) ;  /* 0x0000000000147947 */ /* 0x000fec0003800000 */
.L_x_26:
[----:B------:R-:W-:Y:S01]  /*0e10*/  LOP3.LUT R0, R9, 0x80000000, R7, 0x48, !PT ;  /* 0x8000000009007812 */ /* 0x000fe200078e4807 */
[----:B------:R-:W-:Y:S06]  /*0e20*/  BRA `(.L_x_32) ;  /* 0x00000000000c7947 */ /* 0x000fec0003800000 */
.L_x_25:
[----:B------:R-:W0:Y:S01]  /*0e30*/  MUFU.RSQ R0, -QNAN ;  /* 0xffc0000000007908 */ /* 0x000e220000001400 */
[----:B------:R-:W-:Y:S05]  /*0e40*/  BRA `(.L_x_32) ;  /* 0x0000000000047947 */ /* 0x000fea0003800000 */
.L_x_24:
[----:B------:R-:W-:-:S07]  /*0e50*/  FADD.FTZ R0, R0, R3 ;  /* 0x0000000300007221 */ /* 0x000fce0000010000 */
.L_x_32:
[----:B------:R-:W-:Y:S05]  /*0e60*/  BSYNC.RECONVERGENT B1 ;  /* 0x0000000000017941 */ /* 0x000fea0003800200 */
.L_x_22:
[----:B------:R-:W-:-:S04]  /*0e70*/  HFMA2 R3, -RZ, RZ, 0, 0 ;  /* 0x00000000ff037431 */ /* 0x000fc800000001ff */
[----:B0-----:R-:W-:Y:S05]  /*0e80*/  RET.REL.NODEC R2 `(_Z14stencil_kernelPfS_iiiiiiiiiiiifffffi) ;  /* 0xfffffff0025c7950 */ /* 0x001fea0003c3ffff */
.L_x_33:
        /* <DEDUP_REMOVED lines=15> */
.L_x_35:


//--------------------- .nv.shared.reserved.0     --------------------------
	.section	.nv.shared.reserved.0,"aw",@nobits
	.weak		__nv_reservedSMEM_offset_0_alias
	.size		__nv_reservedSMEM_offset_0_alias, 0, 64
	.other		__nv_reservedSMEM_offset_0_alias,@"STO_CUDA_RESERVED_SHARED STV_DEFAULT"
__nv_reservedSMEM_offset_0_alias:
	.zero		0
	.zero		64


//--------------------- .nv.constant0._Z23source_injection_kernelPfS_S_S_iiiiiiiiiiiiiiffffffi --------------------------
	.section	.nv.constant0._Z23source_injection_kernelPfS_S_S_iiiiiiiiiiiiiiffffffi,"a",@progbits
	.sectionflags	@""
	.align	4
.nv.constant0._Z23source_injection_kernelPfS_S_S_iiiiiiiiiiiiiiffffffi:
	.zero		1012


//--------------------- .nv.constant0._Z14stencil_kernelPfS_iiiiiiiiiiiifffffi --------------------------
	.section	.nv.constant0._Z14stencil_kernelPfS_iiiiiiiiiiiifffffi,"a",@progbits
	.sectionflags	@""
	.align	4
.nv.constant0._Z14stencil_kernelPfS_iiiiiiiiiiiifffffi:
	.zero		984


//--------------------- SYMBOLS --------------------------

	.type		.nv.reservedSmem.offset0,@object
	.size		.nv.reservedSmem.offset0,0x4
